	.headerflags	@"EF_CUDA_TEXMODE_UNIFIED EF_CUDA_64BIT_ADDRESS EF_CUDA_ACCELERATORS EF_CUDA_SM90 EF_CUDA_VIRTUAL_SM(EF_CUDA_SM90)"
	.elftype	@"ET_EXEC"


//--------------------- .nv.info                  --------------------------
	.section	.nv.info,"",@"SHT_CUDA_INFO"
	.align	4


	//----- nvinfo : EIATTR_REGCOUNT
	.align		4
        /*0000*/ 	.byte	0x04, 0x2f
        /*0002*/ 	.short	(.L_1 - .L_0)
	.align		4
.L_0:
        /*0004*/ 	.word	index@(triton_mm)
        /*0008*/ 	.word	0x0000007c


	//----- nvinfo : EIATTR_MIN_STACK_SIZE
	.align		4
.L_1:
        /*000c*/ 	.byte	0x04, 0x12
        /*000e*/ 	.short	(.L_3 - .L_2)
	.align		4
.L_2:
        /*0010*/ 	.word	index@(triton_mm)
        /*0014*/ 	.word	0x00000000


	//----- nvinfo : EIATTR_FRAME_SIZE
	.align		4
.L_3:
        /*0018*/ 	.byte	0x04, 0x11
        /*001a*/ 	.short	(.L_5 - .L_4)
	.align		4
.L_4:
        /*001c*/ 	.word	index@(triton_mm)
        /*0020*/ 	.word	0x00000000


	//----- nvinfo : EIATTR_MIN_STACK_SIZE
	.align		4
.L_5:
        /*0024*/ 	.byte	0x04, 0x12
        /*0026*/ 	.short	(.L_7 - .L_6)
	.align		4
.L_6:
        /*0028*/ 	.word	index@(triton_mm)
        /*002c*/ 	.word	0x00000000
.L_7:


//--------------------- .nv.info.triton_mm        --------------------------
	.section	.nv.info.triton_mm,"",@"SHT_CUDA_INFO"
	.sectionflags	@""
	.align	4


	//----- nvinfo : EIATTR_CUDA_API_VERSION
	.align		4
        /*0000*/ 	.byte	0x04, 0x37
        /*0002*/ 	.short	(.L_9 - .L_8)
.L_8:
        /*0004*/ 	.word	0x0000007c


	//----- nvinfo : EIATTR_KPARAM_INFO
	.align		4
.L_9:
        /*0008*/ 	.byte	0x04, 0x17
        /*000a*/ 	.short	(.L_11 - .L_10)
.L_10:
        /*000c*/ 	.word	0x00000000
        /*0010*/ 	.short	0x0003
        /*0012*/ 	.short	0x0018
        /*0014*/ 	.byte	0x00, 0xf0, 0x11, 0x00


	//----- nvinfo : EIATTR_KPARAM_INFO
	.align		4
.L_11:
        /*0018*/ 	.byte	0x04, 0x17
        /*001a*/ 	.short	(.L_13 - .L_12)
.L_12:
        /*001c*/ 	.word	0x00000000
        /*0020*/ 	.short	0x0002
        /*0022*/ 	.short	0x0010
        /*0024*/ 	.byte	0x00, 0xf0, 0x21, 0x00


	//----- nvinfo : EIATTR_KPARAM_INFO
	.align		4
.L_13:
        /*0028*/ 	.byte	0x04, 0x17
        /*002a*/ 	.short	(.L_15 - .L_14)
.L_14:
        /*002c*/ 	.word	0x00000000
        /*0030*/ 	.short	0x0001
        /*0032*/ 	.short	0x0008
        /*0034*/ 	.byte	0x00, 0xf0, 0x21, 0x00


	//----- nvinfo : EIATTR_KPARAM_INFO
	.align		4
.L_15:
        /*0038*/ 	.byte	0x04, 0x17
        /*003a*/ 	.short	(.L_17 - .L_16)
.L_16:
        /*003c*/ 	.word	0x00000000
        /*0040*/ 	.short	0x0000
        /*0042*/ 	.short	0x0000
        /*0044*/ 	.byte	0x00, 0xf0, 0x21, 0x00


	//----- nvinfo : EIATTR_SPARSE_MMA_MASK
	.align		4
.L_17:
        /*0048*/ 	.byte	0x03, 0x50
        /*004a*/ 	.short	0x0000


	//----- nvinfo : EIATTR_MAXREG_COUNT
	.align		4
        /*004c*/ 	.byte	0x03, 0x1b
        /*004e*/ 	.short	0x00ff


	//----- nvinfo : EIATTR_COOP_GROUP_MASK_REGIDS
	.align		4
        /*0050*/ 	.byte	0x04, 0x29
        /*0052*/ 	.short	(.L_19 - .L_18)


	//   ....[0]....
.L_18:
        /*0054*/ 	.word	0xffffffff


	//----- nvinfo : EIATTR_COOP_GROUP_INSTR_OFFSETS
	.align		4
.L_19:
        /*0058*/ 	.byte	0x04, 0x28
        /*005a*/ 	.short	(.L_21 - .L_20)


	//   ....[0]....
.L_20:
        /*005c*/ 	.word	0x000013d0


	//----- nvinfo : EIATTR_EXIT_INSTR_OFFSETS
	.align		4
.L_21:
        /*0060*/ 	.byte	0x04, 0x1c
        /*0062*/ 	.short	(.L_23 - .L_22)


	//   ....[0]....
.L_22:
        /*0064*/ 	.word	0x00000040


	//   ....[1]....
        /*0068*/ 	.word	0x00002160


	//   ....[2]....
        /*006c*/ 	.word	0x000021b0


	//----- nvinfo : EIATTR_MAX_THREADS
	.align		4
.L_23:
        /*0070*/ 	.byte	0x04, 0x05
        /*0072*/ 	.short	(.L_25 - .L_24)
.L_24:
        /*0074*/ 	.word	0x00000080
        /*0078*/ 	.word	0x00000001
        /*007c*/ 	.word	0x00000001


	//----- nvinfo : EIATTR_CBANK_PARAM_SIZE
	.align		4
.L_25:
        /*0080*/ 	.byte	0x03, 0x19
        /*0082*/ 	.short	0x001c


	//----- nvinfo : EIATTR_PARAM_CBANK
	.align		4
        /*0084*/ 	.byte	0x04, 0x0a
        /*0086*/ 	.short	(.L_27 - .L_26)
	.align		4
.L_26:
        /*0088*/ 	.word	index@(.nv.constant0.triton_mm)
        /*008c*/ 	.short	0x0210
        /*008e*/ 	.short	0x001c


	//----- nvinfo : EIATTR_SW_WAR
	.align		4
.L_27:
        /*0090*/ 	.byte	0x04, 0x36
        /*0092*/ 	.short	(.L_29 - .L_28)
.L_28:
        /*0094*/ 	.word	0x00000008
.L_29:


//--------------------- .nv.callgraph             --------------------------
	.section	.nv.callgraph,"",@"SHT_CUDA_CALLGRAPH"
	.align	4
	.sectionentsize	8
	.align		4
        /*0000*/ 	.word	0x00000000
	.align		4
        /*0004*/ 	.word	0xffffffff
	.align		4
        /*0008*/ 	.word	0x00000000
	.align		4
        /*000c*/ 	.word	0xfffffffe
	.align		4
        /*0010*/ 	.word	0x00000000
	.align		4
        /*0014*/ 	.word	0xfffffffd
	.align		4
        /*0018*/ 	.word	0x00000000
	.align		4
        /*001c*/ 	.word	0xfffffffc


//--------------------- .text.triton_mm           --------------------------
	.section	.text.triton_mm,"ax",@progbits
	.sectionflags	@"SHF_BARRIERS=1"
	.align	128
        .global         triton_mm
        .type           triton_mm,@function
        .size           triton_mm,(.L_x_2 - triton_mm)
        .other          triton_mm,@"STO_CUDA_ENTRY STV_DEFAULT"
triton_mm:
.text.triton_mm:
[----:B------:R-:W1:Y:S02]  /*0000*/  LDC R1, c[0x0][0x28] ;  /* 0x00000a00ff017b82 */ /* 0x000e640000000800 */
[----:B------:R-:W2:Y:S02]  /*0010*/  LDC R0, c[0x0][0x228] ;  /* 0x00008a00ff007b82 */ /* 0x000ea40000000800 */
[----:B--2---:R-:W-:-:S05]  /*0020*/  IMAD R2, R0, 0xc00, RZ ;  /* 0x00000c0000027824 */ /* 0x004fca00078e02ff */
[----:B------:R-:W-:-:S13]  /*0030*/  ISETP.NE.AND P0, PT, R2, RZ, PT ;  /* 0x000000ff0200720c */ /* 0x000fda0003f05270 */
[----:B------:R-:W-:Y:S05]  /*0040*/  @!P0 EXIT ;  /* 0x000000000000894d */ /* 0x000fea0003800000 */
[----:B------:R-:W2:Y:S01]  /*0050*/  S2R R10, SR_CTAID.X ;  /* 0x00000000000a7919 */ /* 0x000ea20000002500 */
[----:B------:R-:W-:Y:S01]  /*0060*/  VIADD R2, R0, 0x3f ;  /* 0x0000003f00027836 */ /* 0x000fe20000000000 */
[----:B------:R-:W-:Y:S01]  /*0070*/  IABS R31, R0 ;  /* 0x00000000001f7213 */ /* 0x000fe20000000000 */
[----:B------:R-:W3:Y:S01]  /*0080*/  S2UR UR14, SR_CgaCtaId ;  /* 0x00000000000e79c3 */ /* 0x000ee20000008800 */
[----:B------:R-:W4:Y:S01]  /*0090*/  S2R R86, SR_TID.X ;  /* 0x0000000000567919 */ /* 0x000f220000002100 */
[----:B------:R-:W-:Y:S01]  /*00a0*/  UMOV UR4, 0x400 ;  /* 0x0000040000047882 */ /* 0x000fe20000000000 */
[----:B------:R-:W-:Y:S01]  /*00b0*/  SHF.R.S32.HI R3, RZ, 0x1f, R2 ;  /* 0x0000001fff037819 */ /* 0x000fe20000011402 */
[----:B------:R-:W-:Y:S01]  /*00c0*/  ULDC.64 UR18, c[0x0][0x208] ;  /* 0x0000820000127ab9 */ /* 0x000fe20000000a00 */
[----:B------:R-:W-:Y:S01]  /*00d0*/  IMAD.MOV.U32 R112, RZ, RZ, -0x40 ;  /* 0xffffffc0ff707424 */ /* 0x000fe200078e00ff */
[----:B------:R-:W-:Y:S02]  /*00e0*/  CS2R R62, SRZ ;  /* 0x00000000003e7805 */ /* 0x000fe4000001ff00 */
[----:B------:R-:W-:Y:S01]  /*00f0*/  LEA.HI R3, R3, R2, RZ, 0x6 ;  /* 0x0000000203037211 */ /* 0x000fe200078f30ff */
[----:B------:R-:W5:Y:S01]  /*0100*/  LDC.64 R44, c[0x0][0x218] ;  /* 0x00008600ff2c7b82 */ /* 0x000f620000000a00 */
[----:B------:R-:W-:-:S02]  /*0110*/  CS2R R64, SRZ ;  /* 0x0000000000407805 */ /* 0x000fc4000001ff00 */
[----:B------:R-:W-:Y:S02]  /*0120*/  CS2R R66, SRZ ;  /* 0x0000000000427805 */ /* 0x000fe4000001ff00 */
[----:B------:R-:W-:Y:S02]  /*0130*/  CS2R R68, SRZ ;  /* 0x0000000000447805 */ /* 0x000fe4000001ff00 */
[----:B------:R-:W-:Y:S02]  /*0140*/  CS2R R70, SRZ ;  /* 0x0000000000467805 */ /* 0x000fe4000001ff00 */
[----:B------:R-:W-:Y:S02]  /*0150*/  CS2R R72, SRZ ;  /* 0x0000000000487805 */ /* 0x000fe4000001ff00 */
[----:B------:R-:W-:Y:S02]  /*0160*/  CS2R R74, SRZ ;  /* 0x00000000004a7805 */ /* 0x000fe4000001ff00 */
[----:B------:R-:W-:-:S02]  /*0170*/  CS2R R76, SRZ ;  /* 0x00000000004c7805 */ /* 0x000fc4000001ff00 */
[----:B------:R-:W-:Y:S02]  /*0180*/  CS2R R78, SRZ ;  /* 0x00000000004e7805 */ /* 0x000fe4000001ff00 */
[----:B------:R-:W-:Y:S02]  /*0190*/  CS2R R80, SRZ ;  /* 0x0000000000507805 */ /* 0x000fe4000001ff00 */
[----:B------:R-:W-:Y:S02]  /*01a0*/  CS2R R82, SRZ ;  /* 0x0000000000527805 */ /* 0x000fe4000001ff00 */
[----:B------:R-:W-:Y:S01]  /*01b0*/  CS2R R84, SRZ ;  /* 0x0000000000547805 */ /* 0x000fe2000001ff00 */
[----:B------:R-:W-:Y:S01]  /*01c0*/  UMOV UR15, 0x1 ;  /* 0x00000001000f7882 */ /* 0x000fe20000000000 */
[----:B------:R-:W-:Y:S01]  /*01d0*/  UMOV UR6, 0xffffffff ;  /* 0xffffffff00067882 */ /* 0x000fe20000000000 */
[----:B------:R-:W-:Y:S01]  /*01e0*/  UMOV UR5, URZ ;  /* 0x0000003f00057c82 */ /* 0x000fe20008000000 */
[----:B---3--:R-:W-:-:S03]  /*01f0*/  UPRMT UR14, UR14, 0x654, UR4 ;  /* 0x000006540e0e7896 */ /* 0x008fc60008000004 */
[----:B------:R-:W-:Y:S01]  /*0200*/  UMOV UR4, URZ ;  /* 0x0000003f00047c82 */ /* 0x000fe20008000000 */
[----:B------:R-:W-:Y:S01]  /*0210*/  UIADD3 UR17, UR14, 0x6000, URZ ;  /* 0x000060000e117890 */ /* 0x000fe2000fffe03f */
[----:B--2---:R-:W-:Y:S01]  /*0220*/  IMAD.HI R4, R10, 0x2aaaaaab, RZ ;  /* 0x2aaaaaab0a047827 */ /* 0x004fe200078e02ff */
[----:B------:R-:W-:Y:S02]  /*0230*/  IABS R11, R10 ;  /* 0x0000000a000b7213 */ /* 0x000fe40000000000 */
[----:B----4-:R-:W-:Y:S01]  /*0240*/  SHF.R.U32.HI R13, RZ, 0x3, R86 ;  /* 0x00000003ff0d7819 */ /* 0x010fe20000011656 */
[----:B------:R-:W-:Y:S01]  /*0250*/  IMAD.SHL.U32 R15, R86, 0x8, RZ ;  /* 0x00000008560f7824 */ /* 0x000fe200078e00ff */
[----:B------:R-:W-:Y:S02]  /*0260*/  SHF.R.U32.HI R5, RZ, 0x1f, R4 ;  /* 0x0000001fff057819 */ /* 0x000fe40000011604 */
[----:B------:R-:W-:Y:S02]  /*0270*/  SGXT.U32 R13, R13, 0x4 ;  /* 0x000000040d0d781a */ /* 0x000fe40000000000 */
[----:B------:R-:W-:-:S02]  /*0280*/  LEA.HI.SX32 R5, R4, R5, 0x1b ;  /* 0x0000000504057211 */ /* 0x000fc400078fdaff */
[--C-:B------:R-:W-:Y:S02]  /*0290*/  SHF.R.U32.HI R113, RZ, 0x5, R86.reuse ;  /* 0x00000005ff717819 */ /* 0x100fe40000011656 */
[----:B------:R-:W-:Y:S01]  /*02a0*/  SHF.R.U32.HI R111, RZ, 0x4, R86 ;  /* 0x00000004ff6f7819 */ /* 0x000fe20000011656 */
[----:B------:R-:W-:Y:S01]  /*02b0*/  IMAD.SHL.U32 R6, R5, 0x8, RZ ;  /* 0x0000000805067824 */ /* 0x000fe200078e00ff */
[----:B------:R-:W-:Y:S01]  /*02c0*/  LOP3.LUT R113, R113, 0x7fffffc, RZ, 0xc0, !PT ;  /* 0x07fffffc71717812 */ /* 0x000fe200078ec0ff */
[----:B------:R-:W-:Y:S01]  /*02d0*/  IMAD R5, R5, -0xc0, R10 ;  /* 0xffffff4005057824 */ /* 0x000fe200078e020a */
[----:B------:R-:W-:Y:S02]  /*02e0*/  SGXT.U32 R111, R111, 0x1 ;  /* 0x000000016f6f781a */ /* 0x000fe40000000000 */
[----:B------:R-:W-:Y:S02]  /*02f0*/  LEA.HI.SX32 R3, R3, -R6, 0x1a ;  /* 0x8000000603037211 */ /* 0x000fe400078fd2ff */
[----:B------:R-:W-:-:S02]  /*0300*/  IABS R14, R5 ;  /* 0x00000005000e7213 */ /* 0x000fc40000000000 */
[----:B------:R-:W-:-:S04]  /*0310*/  VIMNMX R4, R3, 0x8, PT ;  /* 0x0000000803047848 */ /* 0x000fc80003fe0100 */
[-C--:B------:R-:W-:Y:S02]  /*0320*/  IABS R12, R4.reuse ;  /* 0x00000004000c7213 */ /* 0x080fe40000000000 */
[-C--:B------:R-:W-:Y:S02]  /*0330*/  IABS R8, R4.reuse ;  /* 0x0000000400087213 */ /* 0x080fe40000000000 */
[----:B------:R-:W2:Y:S01]  /*0340*/  I2F.RP R7, R12 ;  /* 0x0000000c00077306 */ /* 0x000ea20000209400 */
[----:B------:R-:W-:-:S04]  /*0350*/  LOP3.LUT R5, R5, R4, RZ, 0x3c, !PT ;  /* 0x0000000405057212 */ /* 0x000fc800078e3cff */
[----:B------:R-:W-:-:S03]  /*0360*/  ISETP.GE.AND P3, PT, R5, RZ, PT ;  /* 0x000000ff0500720c */ /* 0x000fc60003f66270 */
[----:B--2---:R-:W2:Y:S02]  /*0370*/  MUFU.RCP R7, R7 ;  /* 0x0000000700077308 */ /* 0x004ea40000001000 */
[----:B--2---:R-:W-:-:S06]  /*0380*/  VIADD R2, R7, 0xffffffe ;  /* 0x0ffffffe07027836 */ /* 0x004fcc0000000000 */
[----:B------:R2:W3:Y:S02]  /*0390*/  F2I.FTZ.U32.TRUNC.NTZ R3, R2 ;  /* 0x0000000200037305 */ /* 0x0004e4000021f000 */
[----:B--2---:R-:W-:Y:S02]  /*03a0*/  IMAD.MOV.U32 R2, RZ, RZ, RZ ;  /* 0x000000ffff027224 */ /* 0x004fe400078e00ff */
[----:B---3--:R-:W-:-:S04]  /*03b0*/  IMAD.MOV R9, RZ, RZ, -R3 ;  /* 0x000000ffff097224 */ /* 0x008fc800078e0a03 */
[----:B------:R-:W-:-:S04]  /*03c0*/  IMAD R9, R9, R12, RZ ;  /* 0x0000000c09097224 */ /* 0x000fc800078e02ff */
[----:B------:R-:W-:-:S04]  /*03d0*/  IMAD.HI.U32 R3, R3, R9, R2 ;  /* 0x0000000903037227 */ /* 0x000fc800078e0002 */
[----:B------:R-:W-:Y:S02]  /*03e0*/  IMAD.MOV R9, RZ, RZ, -R8 ;  /* 0x000000ffff097224 */ /* 0x000fe400078e0a08 */
[C---:B------:R-:W-:Y:S01]  /*03f0*/  IMAD.HI.U32 R2, R3.reuse, R14, RZ ;  /* 0x0000000e03027227 */ /* 0x040fe200078e00ff */
[----:B------:R-:W2:Y:S03]  /*0400*/  I2F.RP R8, R31 ;  /* 0x0000001f00087306 */ /* 0x000ea60000209400 */
[----:B------:R-:W-:Y:S02]  /*0410*/  IMAD R7, R2, R9, R14 ;  /* 0x0000000902077224 */ /* 0x000fe400078e020e */
[----:B------:R-:W-:Y:S01]  /*0420*/  IMAD.MOV.U32 R14, RZ, RZ, R11 ;  /* 0x000000ffff0e7224 */ /* 0x000fe200078e000b */
[----:B------:R-:W-:Y:S02]  /*0430*/  LOP3.LUT R11, R15, 0x38, R86, 0x48, !PT ;  /* 0x000000380f0b7812 */ /* 0x000fe400078e4856 */
[----:B------:R-:W-:Y:S01]  /*0440*/  ISETP.GT.U32.AND P2, PT, R12, R7, PT ;  /* 0x000000070c00720c */ /* 0x000fe20003f44070 */
[----:B------:R-:W-:Y:S01]  /*0450*/  IMAD.HI.U32 R3, R3, R14, RZ ;  /* 0x0000000e03037227 */ /* 0x000fe200078e00ff */
[----:B------:R-:W-:-:S03]  /*0460*/  LOP3.LUT R15, R15, 0x38, RZ, 0xc0, !PT ;  /* 0x000000380f0f7812 */ /* 0x000fc600078ec0ff */
[----:B------:R-:W-:Y:S01]  /*0470*/  IMAD R3, R3, R9, R14 ;  /* 0x0000000903037224 */ /* 0x000fe200078e020e */
[----:B--2---:R-:W2:Y:S04]  /*0480*/  MUFU.RCP R8, R8 ;  /* 0x0000000800087308 */ /* 0x004ea80000001000 */
[----:B------:R-:W-:-:S03]  /*0490*/  ISETP.GT.U32.AND P1, PT, R12, R3, PT ;  /* 0x000000030c00720c */ /* 0x000fc60003f24070 */
[----:B------:R-:W-:Y:S02]  /*04a0*/  @!P2 IMAD.IADD R7, R7, 0x1, -R12 ;  /* 0x000000010707a824 */ /* 0x000fe400078e0a0c */
[----:B------:R-:W-:Y:S01]  /*04b0*/  @!P2 VIADD R2, R2, 0x1 ;  /* 0x000000010202a836 */ /* 0x000fe20000000000 */
[----:B------:R-:W-:Y:S02]  /*04c0*/  ISETP.GE.AND P2, PT, R10, RZ, PT ;  /* 0x000000ff0a00720c */ /* 0x000fe40003f46270 */
[----:B------:R-:W-:Y:S02]  /*04d0*/  ISETP.GE.U32.AND P0, PT, R7, R12, PT ;  /* 0x0000000c0700720c */ /* 0x000fe40003f06070 */
[----:B------:R-:W-:Y:S02]  /*04e0*/  SHF.R.U32.HI R10, RZ, 0x4, R86 ;  /* 0x00000004ff0a7819 */ /* 0x000fe40000011656 */
[----:B------:R-:W-:Y:S01]  /*04f0*/  CS2R R86, SRZ ;  /* 0x0000000000567805 */ /* 0x000fe2000001ff00 */
[----:B--2---:R-:W-:-:S02]  /*0500*/  VIADD R7, R8, 0xffffffe ;  /* 0x0ffffffe08077836 */ /* 0x004fc40000000000 */
[----:B------:R-:W-:Y:S02]  /*0510*/  @!P1 IMAD.IADD R3, R3, 0x1, -R12 ;  /* 0x0000000103039824 */ /* 0x000fe400078e0a0c */
[----:B------:R-:W2:Y:S03]  /*0520*/  F2I.FTZ.U32.TRUNC.NTZ R5, R7 ;  /* 0x0000000700057305 */ /* 0x000ea6000021f000 */
[----:B------:R-:W-:Y:S01]  /*0530*/  ISETP.GT.U32.AND P1, PT, R12, R3, PT ;  /* 0x000000030c00720c */ /* 0x000fe20003f24070 */
[----:B------:R-:W-:Y:S01]  /*0540*/  @P0 VIADD R2, R2, 0x1 ;  /* 0x0000000102020836 */ /* 0x000fe20000000000 */
[----:B------:R-:W-:Y:S02]  /*0550*/  ISETP.NE.AND P0, PT, R4, RZ, PT ;  /* 0x000000ff0400720c */ /* 0x000fe40003f05270 */
[----:B------:R-:W-:Y:S01]  /*0560*/  LOP3.LUT R4, RZ, R4, RZ, 0x33, !PT ;  /* 0x00000004ff047212 */ /* 0x000fe200078e33ff */
[----:B------:R-:W-:-:S05]  /*0570*/  @!P3 IMAD.MOV R2, RZ, RZ, -R2 ;  /* 0x000000ffff02b224 */ /* 0x000fca00078e0a02 */
[----:B------:R-:W-:Y:S01]  /*0580*/  SEL R2, R4, R2, !P0 ;  /* 0x0000000204027207 */ /* 0x000fe20004000000 */
[----:B--2---:R-:W-:Y:S02]  /*0590*/  IMAD.MOV R8, RZ, RZ, -R5 ;  /* 0x000000ffff087224 */ /* 0x004fe400078e0a05 */
[----:B------:R-:W-:Y:S02]  /*05a0*/  @!P1 IMAD.IADD R3, R3, 0x1, -R12 ;  /* 0x0000000103039824 */ /* 0x000fe400078e0a0c */
[----:B------:R-:W-:Y:S02]  /*05b0*/  IMAD.SHL.U32 R2, R2, 0x80, RZ ;  /* 0x0000008002027824 */ /* 0x000fe400078e00ff */
[----:B------:R-:W-:Y:S02]  /*05c0*/  @!P2 IMAD.MOV R3, RZ, RZ, -R3 ;  /* 0x000000ffff03a224 */ /* 0x000fe400078e0a03 */
[----:B------:R-:W-:Y:S01]  /*05d0*/  IMAD R7, R8, R31, RZ ;  /* 0x0000001f08077224 */ /* 0x000fe200078e02ff */
[----:B------:R-:W-:-:S02]  /*05e0*/  LOP3.LUT R33, R2, R13, RZ, 0xfc, !PT ;  /* 0x0000000d02217212 */ /* 0x000fc400078efcff */
[----:B------:R-:W-:Y:S01]  /*05f0*/  SEL R3, R4, R3, !P0 ;  /* 0x0000000304037207 */ /* 0x000fe20004000000 */
[----:B------:R-:W-:Y:S01]  /*0600*/  IMAD.MOV.U32 R4, RZ, RZ, RZ ;  /* 0x000000ffff047224 */ /* 0x000fe200078e00ff */
[----:B------:R-:W-:Y:S01]  /*0610*/  LOP3.LUT R30, R2, 0x10, R13, 0xfe, !PT ;  /* 0x00000010021e7812 */ /* 0x000fe200078efe0d */
[----:B------:R-:W-:Y:S01]  /*0620*/  IMAD.HI R8, R33, 0x2aaaaaab, RZ ;  /* 0x2aaaaaab21087827 */ /* 0x000fe200078e02ff */
[----:B------:R-:W-:Y:S02]  /*0630*/  LOP3.LUT R32, R2, 0x20, R13, 0xfe, !PT ;  /* 0x0000002002207812 */ /* 0x000fe400078efe0d */
[----:B------:R-:W-:Y:S01]  /*0640*/  LOP3.LUT R34, R2, 0x30, R13, 0xfe, !PT ;  /* 0x0000003002227812 */ /* 0x000fe200078efe0d */
[----:B------:R-:W-:Y:S01]  /*0650*/  IMAD.HI.U32 R7, R5, R7, R4 ;  /* 0x0000000705077227 */ /* 0x000fe200078e0004 */
[----:B------:R-:W-:Y:S02]  /*0660*/  SHF.R.U32.HI R5, RZ, 0x1f, R8 ;  /* 0x0000001fff057819 */ /* 0x000fe40000011608 */
[----:B------:R-:W-:Y:S01]  /*0670*/  LOP3.LUT R42, R2, 0x70, R13, 0xfe, !PT ;  /* 0x00000070022a7812 */ /* 0x000fe200078efe0d */
[----:B------:R-:W-:Y:S01]  /*0680*/  IMAD.IADD R4, R6, 0x1, R3 ;  /* 0x0000000106047824 */ /* 0x000fe200078e0203 */
[----:B------:R-:W-:Y:S01]  /*0690*/  SGXT.U32 R3, R10, 0x3 ;  /* 0x000000030a03781a */ /* 0x000fe20000000000 */
[----:B------:R-:W-:Y:S01]  /*06a0*/  IMAD.HI R9, R30, 0x2aaaaaab, RZ ;  /* 0x2aaaaaab1e097827 */ /* 0x000fe200078e02ff */
[----:B------:R-:W-:-:S02]  /*06b0*/  LEA.HI R18, R8, R5, RZ, 0x17 ;  /* 0x0000000508127211 */ /* 0x000fc400078fb8ff */
[----:B------:R-:W-:Y:S01]  /*06c0*/  LOP3.LUT R36, R2, 0x40, R13, 0xfe, !PT ;  /* 0x0000004002247812 */ /* 0x000fe200078efe0d */
[----:B------:R-:W-:Y:S01]  /*06d0*/  IMAD.SHL.U32 R4, R4, 0x40, RZ ;  /* 0x0000004004047824 */ /* 0x000fe200078e00ff */
[----:B------:R-:W-:Y:S01]  /*06e0*/  SHF.R.U32.HI R6, RZ, 0x1f, R9 ;  /* 0x0000001fff067819 */ /* 0x000fe20000011609 */
[----:B------:R-:W-:Y:S01]  /*06f0*/  IMAD.HI R28, R42, 0x2aaaaaab, RZ ;  /* 0x2aaaaaab2a1c7827 */ /* 0x000fe200078e02ff */
[----:B------:R-:W-:Y:S02]  /*0700*/  LOP3.LUT R38, R2, 0x50, R13, 0xfe, !PT ;  /* 0x0000005002267812 */ /* 0x000fe400078efe0d */
[----:B------:R-:W-:Y:S01]  /*0710*/  LOP3.LUT R5, R4, R13, RZ, 0xfc, !PT ;  /* 0x0000000d04057212 */ /* 0x000fe200078efcff */
[----:B------:R-:W-:Y:S01]  /*0720*/  IMAD.HI R22, R36, 0x2aaaaaab, RZ ;  /* 0x2aaaaaab24167827 */ /* 0x000fe200078e02ff */
[----:B------:R-:W-:Y:S02]  /*0730*/  LEA.HI R19, R9, R6, RZ, 0x17 ;  /* 0x0000000609137211 */ /* 0x000fe400078fb8ff */
[----:B------:R-:W-:Y:S01]  /*0740*/  LOP3.LUT R3, R4, R3, RZ, 0xfc, !PT ;  /* 0x0000000304037212 */ /* 0x000fe200078efcff */
[----:B------:R-:W-:Y:S01]  /*0750*/  IMAD.HI R24, R38, 0x2aaaaaab, RZ ;  /* 0x2aaaaaab26187827 */ /* 0x000fe200078e02ff */
[----:B------:R-:W-:-:S02]  /*0760*/  LOP3.LUT R6, R4, 0x10, R13, 0xfe, !PT ;  /* 0x0000001004067812 */ /* 0x000fc400078efe0d */
[----:B------:R-:W-:Y:S01]  /*0770*/  LOP3.LUT R8, R4, 0x20, R13, 0xfe, !PT ;  /* 0x0000002004087812 */ /* 0x000fe200078efe0d */
[----:B------:R-:W-:Y:S01]  /*0780*/  IMAD R18, R18, -0xc00, R33 ;  /* 0xfffff40012127824 */ /* 0x000fe200078e0221 */
[----:B------:R-:W-:Y:S02]  /*0790*/  LOP3.LUT R4, R4, 0x30, R13, 0xfe, !PT ;  /* 0x0000003004047812 */ /* 0x000fe400078efe0d */
[----:B------:R-:W-:Y:S02]  /*07a0*/  IABS R12, R5 ;  /* 0x00000005000c7213 */ /* 0x000fe40000000000 */
[----:B------:R-:W-:Y:S02]  /*07b0*/  ISETP.GE.AND P1, PT, R4, RZ, PT ;  /* 0x000000ff0400720c */ /* 0x000fe40003f26270 */
[----:B------:R-:W-:Y:S01]  /*07c0*/  IABS R10, R4 ;  /* 0x00000004000a7213 */ /* 0x000fe20000000000 */
[----:B------:R-:W-:Y:S01]  /*07d0*/  IMAD.HI.U32 R4, R7, R12, RZ ;  /* 0x0000000c07047227 */ /* 0x000fe200078e00ff */
[----:B------:R-:W-:-:S02]  /*07e0*/  IABS R14, R6 ;  /* 0x00000006000e7213 */ /* 0x000fc40000000000 */
[----:B------:R-:W-:Y:S01]  /*07f0*/  ISETP.GE.AND P0, PT, R5, RZ, PT ;  /* 0x000000ff0500720c */ /* 0x000fe20003f06270 */
[----:B------:R-:W-:Y:S01]  /*0800*/  IMAD.MOV R4, RZ, RZ, -R4 ;  /* 0x000000ffff047224 */ /* 0x000fe200078e0a04 */
[----:B------:R-:W-:Y:S01]  /*0810*/  IABS R16, R8 ;  /* 0x0000000800107213 */ /* 0x000fe20000000000 */
[----:B------:R-:W-:Y:S01]  /*0820*/  IMAD.HI.U32 R5, R7, R14, RZ ;  /* 0x0000000e07057227 */ /* 0x000fe200078e00ff */
[----:B------:R-:W-:Y:S02]  /*0830*/  ISETP.GE.AND P3, PT, R6, RZ, PT ;  /* 0x000000ff0600720c */ /* 0x000fe40003f66270 */
[----:B------:R-:W-:Y:S01]  /*0840*/  ISETP.GE.AND P2, PT, R8, RZ, PT ;  /* 0x000000ff0800720c */ /* 0x000fe20003f46270 */
[----:B------:R-:W-:Y:S01]  /*0850*/  IMAD R12, R31, R4, R12 ;  /* 0x000000041f0c7224 */ /* 0x000fe200078e020c */
[----:B------:R-:W-:Y:S01]  /*0860*/  LOP3.LUT R4, R13, 0x10, RZ, 0xfc, !PT ;  /* 0x000000100d047812 */ /* 0x000fe200078efcff */
[----:B------:R-:W-:Y:S01]  /*0870*/  IMAD.MOV R5, RZ, RZ, -R5 ;  /* 0x000000ffff057224 */ /* 0x000fe200078e0a05 */
[----:B------:R-:W-:Y:S01]  /*0880*/  LOP3.LUT R40, R2, 0x60, R13, 0xfe, !PT ;  /* 0x0000006002287812 */ /* 0x000fe200078efe0d */
[----:B------:R-:W-:Y:S01]  /*0890*/  IMAD.HI.U32 R6, R7, R16, RZ ;  /* 0x0000001007067227 */ /* 0x000fe200078e00ff */
[----:B------:R-:W-:-:S02]  /*08a0*/  ISETP.GT.U32.AND P4, PT, R31, R12, PT ;  /* 0x0000000c1f00720c */ /* 0x000fc40003f84070 */
[----:B------:R-:W-:Y:S01]  /*08b0*/  SHF.R.U32.HI R29, RZ, 0x1f, R28 ;  /* 0x0000001fff1d7819 */ /* 0x000fe2000001161c */
[----:B------:R-:W-:Y:S01]  /*08c0*/  IMAD R14, R31, R5, R14 ;  /* 0x000000051f0e7224 */ /* 0x000fe200078e020e */
[----:B------:R-:W-:Y:S01]  /*08d0*/  LOP3.LUT R5, R13, 0x20, RZ, 0xfc, !PT ;  /* 0x000000200d057812 */ /* 0x000fe200078efcff */
[----:B------:R-:W-:Y:S01]  /*08e0*/  IMAD.HI.U32 R7, R7, R10, RZ ;  /* 0x0000000a07077227 */ /* 0x000fe200078e00ff */
[----:B------:R-:W-:Y:S02]  /*08f0*/  SHF.R.U32.HI R25, RZ, 0x1f, R24 ;  /* 0x0000001fff197819 */ /* 0x000fe40000011618 */
[C---:B------:R-:W-:Y:S01]  /*0900*/  ISETP.GT.U32.AND P6, PT, R31.reuse, R14, PT ;  /* 0x0000000e1f00720c */ /* 0x040fe20003fc4070 */
[----:B------:R-:W-:Y:S01]  /*0910*/  IMAD.HI R8, R32, 0x2aaaaaab, RZ ;  /* 0x2aaaaaab20087827 */ /* 0x000fe200078e02ff */
[----:B------:R-:W-:Y:S02]  /*0920*/  LEA.HI R29, R28, R29, RZ, 0x17 ;  /* 0x0000001d1c1d7211 */ /* 0x000fe400078fb8ff */
[----:B------:R-:W-:Y:S01]  /*0930*/  LEA.HI R25, R24, R25, RZ, 0x17 ;  /* 0x0000001918197211 */ /* 0x000fe200078fb8ff */
[----:B------:R-:W-:Y:S01]  /*0940*/  IMAD.MOV R6, RZ, RZ, -R6 ;  /* 0x000000ffff067224 */ /* 0x000fe200078e0a06 */
[----:B------:R-:W-:Y:S01]  /*0950*/  SHF.R.U32.HI R9, RZ, 0x1f, R8 ;  /* 0x0000001fff097819 */ /* 0x000fe20000011608 */
[----:B------:R-:W-:Y:S01]  /*0960*/  IMAD.MOV R7, RZ, RZ, -R7 ;  /* 0x000000ffff077224 */ /* 0x000fe200078e0a07 */
[----:B------:R-:W-:Y:S01]  /*0970*/  SHF.R.U32.HI R23, RZ, 0x1f, R22 ;  /* 0x0000001fff177819 */ /* 0x000fe20000011616 */
[C---:B------:R-:W-:Y:S01]  /*0980*/  IMAD R16, R31.reuse, R6, R16 ;  /* 0x000000061f107224 */ /* 0x040fe200078e0210 */
[----:B------:R-:W-:Y:S01]  /*0990*/  LEA.HI R21, R8, R9, RZ, 0x17 ;  /* 0x0000000908157211 */ /* 0x000fe200078fb8ff */
[----:B------:R-:W-:Y:S01]  /*09a0*/  IMAD R17, R31, R7, R10 ;  /* 0x000000071f117224 */ /* 0x000fe200078e020a */
[C---:B------:R-:W-:Y:S01]  /*09b0*/  LOP3.LUT R6, R13.reuse, 0x30, RZ, 0xfc, !PT ;  /* 0x000000300d067812 */ /* 0x040fe200078efcff */
[--C-:B------:R-:W-:Y:S01]  /*09c0*/  @!P4 IMAD.IADD R12, R12, 0x1, -R31.reuse ;  /* 0x000000010c0cc824 */ /* 0x100fe200078e0a1f */
[C---:B------:R-:W-:Y:S01]  /*09d0*/  LOP3.LUT R7, R13.reuse, 0x40, RZ, 0xfc, !PT ;  /* 0x000000400d077812 */ /* 0x040fe200078efcff */
[----:B------:R-:W-:Y:S01]  /*09e0*/  @!P6 IMAD.IADD R14, R14, 0x1, -R31 ;  /* 0x000000010e0ee824 */ /* 0x000fe200078e0a1f */
[C---:B------:R-:W-:Y:S01]  /*09f0*/  LOP3.LUT R8, R13.reuse, 0x50, RZ, 0xfc, !PT ;  /* 0x000000500d087812 */ /* 0x040fe200078efcff */
[--C-:B------:R-:W-:Y:S01]  /*0a00*/  IMAD R4, R4, 0x40, R11.reuse ;  /* 0x0000004004047824 */ /* 0x100fe200078e020b */
[----:B------:R-:W-:Y:S01]  /*0a10*/  LOP3.LUT R9, R13, 0x60, RZ, 0xfc, !PT ;  /* 0x000000600d097812 */ /* 0x000fe200078efcff */
[--C-:B------:R-:W-:Y:S01]  /*0a20*/  IMAD R5, R5, 0x40, R11.reuse ;  /* 0x0000004005057824 */ /* 0x100fe200078e020b */
[----:B------:R-:W-:Y:S01]  /*0a30*/  LOP3.LUT R10, R13, 0x70, RZ, 0xfc, !PT ;  /* 0x000000700d0a7812 */ /* 0x000fe200078efcff */
[--C-:B------:R-:W-:Y:S01]  /*0a40*/  IMAD R6, R6, 0x40, R11.reuse ;  /* 0x0000004006067824 */ /* 0x100fe200078e020b */
[----:B------:R-:W-:Y:S01]  /*0a50*/  ISETP.GT.U32.AND P4, PT, R31, R16, PT ;  /* 0x000000101f00720c */ /* 0x000fe20003f84070 */
[--C-:B------:R-:W-:Y:S01]  /*0a60*/  IMAD R7, R7, 0x40, R11.reuse ;  /* 0x0000004007077824 */ /* 0x100fe200078e020b */
[C---:B------:R-:W-:Y:S01]  /*0a70*/  ISETP.GT.U32.AND P5, PT, R31.reuse, R17, PT ;  /* 0x000000111f00720c */ /* 0x040fe20003fa4070 */
[--C-:B------:R-:W-:Y:S01]  /*0a80*/  IMAD R8, R8, 0x40, R11.reuse ;  /* 0x0000004008087824 */ /* 0x100fe200078e020b */
[----:B------:R-:W-:Y:S01]  /*0a90*/  ISETP.GT.U32.AND P6, PT, R31, R12, PT ;  /* 0x0000000c1f00720c */ /* 0x000fe20003fc4070 */
[--C-:B------:R-:W-:Y:S01]  /*0aa0*/  IMAD R9, R9, 0x40, R11.reuse ;  /* 0x0000004009097824 */ /* 0x100fe200078e020b */
[----:B------:R-:W-:Y:S01]  /*0ab0*/  LEA.HI R23, R22, R23, RZ, 0x17 ;  /* 0x0000001716177211 */ /* 0x000fe200078fb8ff */
[--C-:B------:R-:W-:Y:S01]  /*0ac0*/  IMAD R10, R10, 0x40, R11.reuse ;  /* 0x000000400a0a7824 */ /* 0x100fe200078e020b */
[----:B------:R-:W-:Y:S01]  /*0ad0*/  LEA R49, R4, UR14, 0x1 ;  /* 0x0000000e04317c11 */ /* 0x000fe2000f8e08ff */
[----:B------:R-:W-:Y:S01]  /*0ae0*/  IMAD R11, R13, 0x40, R11 ;  /* 0x000000400d0b7824 */ /* 0x000fe200078e020b */
[----:B------:R-:W-:Y:S01]  /*0af0*/  LEA R51, R5, UR14, 0x1 ;  /* 0x0000000e05337c11 */ /* 0x000fe2000f8e08ff */
[----:B------:R-:W-:Y:S01]  /*0b00*/  IMAD.HI R13, R34, 0x2aaaaaab, RZ ;  /* 0x2aaaaaab220d7827 */ /* 0x000fe200078e02ff */
[----:B------:R-:W-:-:S02]  /*0b10*/  LEA R53, R6, UR14, 0x1 ;  /* 0x0000000e06357c11 */ /* 0x000fc4000f8e08ff */
[----:B------:R-:W-:Y:S01]  /*0b20*/  LEA R47, R11, UR14, 0x1 ;  /* 0x0000000e0b2f7c11 */ /* 0x000fe2000f8e08ff */
[----:B------:R-:W-:Y:S01]  /*0b30*/  @!P4 IMAD.IADD R16, R16, 0x1, -R31 ;  /* 0x000000011010c824 */ /* 0x000fe200078e0a1f */
[----:B------:R-:W-:Y:S01]  /*0b40*/  SHF.R.U32.HI R20, RZ, 0x1f, R13 ;  /* 0x0000001fff147819 */ /* 0x000fe2000001160d */
[--C-:B------:R-:W-:Y:S01]  /*0b50*/  @!P5 IMAD.IADD R17, R17, 0x1, -R31.reuse ;  /* 0x000000011111d824 */ /* 0x100fe200078e0a1f */
[----:B------:R-:W-:Y:S01]  /*0b60*/  ISETP.GT.U32.AND P4, PT, R31, R14, PT ;  /* 0x0000000e1f00720c */ /* 0x000fe20003f84070 */
[--C-:B------:R-:W-:Y:S01]  /*0b70*/  @!P6 IMAD.IADD R12, R12, 0x1, -R31.reuse ;  /* 0x000000010c0ce824 */ /* 0x100fe200078e0a1f */
[----:B------:R-:W-:Y:S01]  /*0b80*/  LEA.HI R13, R13, R20, RZ, 0x17 ;  /* 0x000000140d0d7211 */ /* 0x000fe200078fb8ff */
[----:B------:R-:W-:Y:S01]  /*0b90*/  IMAD.HI R26, R40, 0x2aaaaaab, RZ ;  /* 0x2aaaaaab281a7827 */ /* 0x000fe200078e02ff */
[C---:B------:R-:W-:Y:S02]  /*0ba0*/  ISETP.GT.U32.AND P5, PT, R31.reuse, R16, PT ;  /* 0x000000101f00720c */ /* 0x040fe40003fa4070 */
[----:B------:R-:W-:Y:S01]  /*0bb0*/  ISETP.GT.U32.AND P6, PT, R31, R17, PT ;  /* 0x000000111f00720c */ /* 0x000fe20003fc4070 */
[----:B------:R-:W-:Y:S01]  /*0bc0*/  IMAD R24, R13, -0xc00, R34 ;  /* 0xfffff4000d187824 */ /* 0x000fe200078e0222 */
[----:B------:R-:W-:Y:S01]  /*0bd0*/  SHF.R.U32.HI R27, RZ, 0x1f, R26 ;  /* 0x0000001fff1b7819 */ /* 0x000fe2000001161a */
[----:B------:R-:W-:Y:S01]  /*0be0*/  IMAD R34, R29, -0xc00, R42 ;  /* 0xfffff4001d227824 */ /* 0x000fe200078e022a */
[----:B------:R-:W-:Y:S01]  /*0bf0*/  LOP3.LUT R13, RZ, R0, RZ, 0x33, !PT ;  /* 0x00000000ff0d7212 */ /* 0x000fe200078e33ff */
[----:B------:R-:W2:Y:S01]  /*0c00*/  LDC.64 R28, c[0x0][0x210] ;  /* 0x00008400ff1c7b82 */ /* 0x000ea20000000a00 */
[----:B------:R-:W-:Y:S01]  /*0c10*/  @!P0 IMAD.MOV R12, RZ, RZ, -R12 ;  /* 0x000000ffff0c8224 */ /* 0x000fe200078e0a0c */
[----:B------:R-:W-:Y:S01]  /*0c20*/  LEA.HI R27, R26, R27, RZ, 0x17 ;  /* 0x0000001b1a1b7211 */ /* 0x000fe200078fb8ff */
[--C-:B------:R-:W-:Y:S01]  /*0c30*/  @!P4 IMAD.IADD R14, R14, 0x1, -R31.reuse ;  /* 0x000000010e0ec824 */ /* 0x100fe200078e0a1f */
[----:B------:R-:W-:Y:S01]  /*0c40*/  ISETP.NE.AND P4, PT, R0, RZ, PT ;  /* 0x000000ff0000720c */ /* 0x000fe20003f85270 */
[----:B------:R-:W-:Y:S01]  /*0c50*/  IMAD R26, R23, -0xc00, R36 ;  /* 0xfffff400171a7824 */ /* 0x000fe200078e0224 */
[----:B------:R-:W-:Y:S01]  /*0c60*/  LEA R55, R7, UR14, 0x1 ;  /* 0x0000000e07377c11 */ /* 0x000fe2000f8e08ff */
[--C-:B------:R-:W-:Y:S01]  /*0c70*/  @!P5 IMAD.IADD R16, R16, 0x1, -R31.reuse ;  /* 0x000000011010d824 */ /* 0x100fe200078e0a1f */
[----:B------:R-:W-:Y:S01]  /*0c80*/  SEL R36, R13, R12, !P4 ;  /* 0x0000000c0d247207 */ /* 0x000fe20006000000 */
[----:B------:R-:W-:Y:S01]  /*0c90*/  @!P6 IMAD.IADD R17, R17, 0x1, -R31 ;  /* 0x000000011111e824 */ /* 0x000fe200078e0a1f */
[----:B------:R-:W-:Y:S01]  /*0ca0*/  LEA R57, R8, UR14, 0x1 ;  /* 0x0000000e08397c11 */ /* 0x000fe2000f8e08ff */
[----:B------:R-:W-:Y:S01]  /*0cb0*/  @!P3 IMAD.MOV R14, RZ, RZ, -R14 ;  /* 0x000000ffff0eb224 */ /* 0x000fe200078e0a0e */
[----:B------:R-:W-:Y:S01]  /*0cc0*/  LEA R59, R9, UR14, 0x1 ;  /* 0x0000000e093b7c11 */ /* 0x000fe2000f8e08ff */
[----:B------:R-:W-:Y:S01]  /*0cd0*/  @!P2 IMAD.MOV R16, RZ, RZ, -R16 ;  /* 0x000000ffff10a224 */ /* 0x000fe200078e0a10 */
[----:B------:R-:W-:Y:S01]  /*0ce0*/  LEA R61, R10, UR14, 0x1 ;  /* 0x0000000e0a3d7c11 */ /* 0x000fe2000f8e08ff */
[----:B------:R-:W-:Y:S01]  /*0cf0*/  @!P1 IMAD.MOV R17, RZ, RZ, -R17 ;  /* 0x000000ffff119224 */ /* 0x000fe200078e0a11 */
[----:B------:R-:W-:Y:S01]  /*0d00*/  SEL R14, R13, R14, !P4 ;  /* 0x0000000e0d0e7207 */ /* 0x000fe20006000000 */
[----:B------:R-:W-:Y:S01]  /*0d10*/  IMAD R20, R19, -0xc00, R30 ;  /* 0xfffff40013147824 */ /* 0x000fe200078e021e */
[----:B------:R-:W-:Y:S01]  /*0d20*/  SEL R16, R13, R16, !P4 ;  /* 0x000000100d107207 */ /* 0x000fe20006000000 */
[----:B------:R-:W-:Y:S01]  /*0d30*/  IMAD R22, R21, -0xc00, R32 ;  /* 0xfffff40015167824 */ /* 0x000fe200078e0220 */
[----:B------:R-:W-:Y:S01]  /*0d40*/  SEL R12, R13, R17, !P4 ;  /* 0x000000110d0c7207 */ /* 0x000fe20006000000 */
[----:B------:R-:W-:-:S02]  /*0d50*/  IMAD R30, R25, -0xc00, R38 ;  /* 0xfffff400191e7824 */ /* 0x000fc400078e0226 */
[----:B------:R-:W-:Y:S02]  /*0d60*/  IMAD R32, R27, -0xc00, R40 ;  /* 0xfffff4001b207824 */ /* 0x000fe400078e0228 */
[--C-:B------:R-:W-:Y:S02]  /*0d70*/  IMAD R23, R36, 0x1000, R15.reuse ;  /* 0x0000100024177824 */ /* 0x100fe400078e020f */
[--C-:B------:R-:W-:Y:S02]  /*0d80*/  IMAD R25, R14, 0x1000, R15.reuse ;  /* 0x000010000e197824 */ /* 0x100fe400078e020f */
[--C-:B------:R-:W-:Y:S02]  /*0d90*/  IMAD R31, R18, 0x1000, R15.reuse ;  /* 0x00001000121f7824 */ /* 0x100fe400078e020f */
[--C-:B------:R-:W-:Y:S02]  /*0da0*/  IMAD R33, R20, 0x1000, R15.reuse ;  /* 0x0000100014217824 */ /* 0x100fe400078e020f */
[----:B------:R-:W-:-:S02]  /*0db0*/  IMAD R35, R22, 0x1000, R15 ;  /* 0x0000100016237824 */ /* 0x000fc400078e020f */
[--C-:B------:R-:W-:Y:S02]  /*0dc0*/  IMAD R37, R24, 0x1000, R15.reuse ;  /* 0x0000100018257824 */ /* 0x100fe400078e020f */
[--C-:B------:R-:W-:Y:S02]  /*0dd0*/  IMAD R39, R26, 0x1000, R15.reuse ;  /* 0x000010001a277824 */ /* 0x100fe400078e020f */
[--C-:B------:R-:W-:Y:S02]  /*0de0*/  IMAD R41, R30, 0x1000, R15.reuse ;  /* 0x000010001e297824 */ /* 0x100fe400078e020f */
[--C-:B------:R-:W-:Y:S02]  /*0df0*/  IMAD R43, R32, 0x1000, R15.reuse ;  /* 0x00001000202b7824 */ /* 0x100fe400078e020f */
[--C-:B------:R-:W-:Y:S02]  /*0e00*/  IMAD R13, R34, 0x1000, R15.reuse ;  /* 0x00001000220d7824 */ /* 0x100fe400078e020f */
[----:B------:R-:W-:-:S02]  /*0e10*/  IMAD R27, R16, 0x1000, R15 ;  /* 0x00001000101b7824 */ /* 0x000fc400078e020f */
[----:B------:R-:W-:Y:S02]  /*0e20*/  IMAD R15, R12, 0x1000, R15 ;  /* 0x000010000c0f7824 */ /* 0x000fe400078e020f */
[----:B--2---:R-:W-:-:S04]  /*0e30*/  IMAD.WIDE R22, R23, 0x2, R28 ;  /* 0x0000000217167825 */ /* 0x004fc800078e021c */
[--C-:B------:R-:W-:Y:S01]  /*0e40*/  IMAD.WIDE R24, R25, 0x2, R28.reuse ;  /* 0x0000000219187825 */ /* 0x100fe200078e021c */
[----:B------:R-:W-:Y:S01]  /*0e50*/  @!PT LDS RZ, [RZ] ;  /* 0x00000000fffff984 */ /* 0x000fe20000000800 */
[----:B------:R-:W-:Y:S01]  /*0e60*/  @!PT LDS RZ, [RZ] ;  /* 0x00000000fffff984 */ /* 0x000fe20000000800 */
[----:B------:R-:W-:Y:S01]  /*0e70*/  @!PT LDS RZ, [RZ] ;  /* 0x00000000fffff984 */ /* 0x000fe20000000800 */
[----:B------:R-:W-:Y:S01]  /*0e80*/  LDGSTS.E.BYPASS.128 [R47], desc[UR18][R22.64] ;  /* 0x00000000162f7fae */ /* 0x000fe2000b901c52 */
[----:B------:R-:W-:Y:S02]  /*0e90*/  IADD3 R114, P0, R22, 0x100, RZ ;  /* 0x0000010016727810 */ /* 0x000fe40007f1e0ff */
[--C-:B------:R-:W-:Y:S01]  /*0ea0*/  IMAD.WIDE R26, R27, 0x2, R28.reuse ;  /* 0x000000021b1a7825 */ /* 0x100fe200078e021c */
[----:B------:R-:W-:Y:S01]  /*0eb0*/  LDGSTS.E.BYPASS.128 [R49], desc[UR18][R24.64] ;  /* 0x0000000018317fae */ /* 0x000fe2000b901c52 */
[----:B------:R-:W-:Y:S02]  /*0ec0*/  IADD3 R12, P1, R24, 0x100, RZ ;  /* 0x00000100180c7810 */ /* 0x000fe40007f3e0ff */
[----:B------:R-:W-:Y:S01]  /*0ed0*/  IMAD.WIDE R28, R15, 0x2, R28 ;  /* 0x000000020f1c7825 */ /* 0x000fe200078e021c */
[----:B------:R-:W-:Y:S03]  /*0ee0*/  LDGSTS.E.BYPASS.128 [R51], desc[UR18][R26.64] ;  /* 0x000000001a337fae */ /* 0x000fe6000b901c52 */
[--C-:B-1---5:R-:W-:Y:S01]  /*0ef0*/  IMAD.WIDE R30, R31, 0x2, R44.reuse ;  /* 0x000000021f1e7825 */ /* 0x122fe200078e022c */
[----:B------:R-:W-:Y:S03]  /*0f00*/  LDGSTS.E.BYPASS.128 [R53], desc[UR18][R28.64] ;  /* 0x000000001c357fae */ /* 0x000fe6000b901c52 */
[--C-:B------:R-:W-:Y:S01]  /*0f10*/  IMAD.WIDE R32, R33, 0x2, R44.reuse ;  /* 0x0000000221207825 */ /* 0x100fe200078e022c */
[----:B------:R-:W0:Y:S03]  /*0f20*/  LDGDEPBAR ;  /* 0x00000000000079af */ /* 0x000e260000000000 */
[--C-:B------:R-:W-:Y:S01]  /*0f30*/  IMAD.WIDE R34, R35, 0x2, R44.reuse ;  /* 0x0000000223227825 */ /* 0x100fe200078e022c */
[----:B------:R-:W-:Y:S03]  /*0f40*/  LDGSTS.E.BYPASS.128 [R47+0x6000], desc[UR18][R30.64] ;  /* 0x060000001e2f7fae */ /* 0x000fe6000b901c52 */
[--C-:B------:R-:W-:Y:S01]  /*0f50*/  IMAD.WIDE R36, R37, 0x2, R44.reuse ;  /* 0x0000000225247825 */ /* 0x100fe200078e022c */
[----:B------:R-:W-:Y:S03]  /*0f60*/  LDGSTS.E.BYPASS.128 [R49+0x6000], desc[UR18][R32.64] ;  /* 0x0600000020317fae */ /* 0x000fe6000b901c52 */
[--C-:B------:R-:W-:Y:S01]  /*0f70*/  IMAD.WIDE R38, R39, 0x2, R44.reuse ;  /* 0x0000000227267825 */ /* 0x100fe200078e022c */
[----:B------:R-:W-:Y:S03]  /*0f80*/  LDGSTS.E.BYPASS.128 [R51+0x6000], desc[UR18][R34.64] ;  /* 0x0600000022337fae */ /* 0x000fe6000b901c52 */
[--C-:B------:R-:W-:Y:S01]  /*0f90*/  IMAD.WIDE R40, R41, 0x2, R44.reuse ;  /* 0x0000000229287825 */ /* 0x100fe200078e022c */
[----:B------:R-:W-:Y:S03]  /*0fa0*/  LDGSTS.E.BYPASS.128 [R53+0x6000], desc[UR18][R36.64] ;  /* 0x0600000024357fae */ /* 0x000fe6000b901c52 */
[----:B------:R-:W-:Y:S01]  /*0fb0*/  IMAD.WIDE R42, R43, 0x2, R44 ;  /* 0x000000022b2a7825 */ /* 0x000fe200078e022c */
[----:B------:R-:W-:Y:S01]  /*0fc0*/  LDGSTS.E.BYPASS.128 [R55+0x6000], desc[UR18][R38.64] ;  /* 0x0600000026377fae */ /* 0x000fe2000b901c52 */
[----:B------:R-:W-:-:S02]  /*0fd0*/  IADD3 R104, P2, R40, 0x100, RZ ;  /* 0x0000010028687810 */ /* 0x000fc40007f5e0ff */
[----:B------:R-:W-:Y:S01]  /*0fe0*/  IMAD.WIDE R44, R13, 0x2, R44 ;  /* 0x000000020d2c7825 */ /* 0x000fe200078e022c */
[----:B------:R-:W-:Y:S03]  /*0ff0*/  LDGSTS.E.BYPASS.128 [R57+0x6000], desc[UR18][R40.64] ;  /* 0x0600000028397fae */ /* 0x000fe6000b901c52 */
[----:B------:R-:W-:Y:S01]  /*1000*/  IMAD.X R13, RZ, RZ, R23, P0 ;  /* 0x000000ffff0d7224 */ /* 0x000fe200000e0617 */
[----:B------:R-:W-:Y:S01]  /*1010*/  LDGSTS.E.BYPASS.128 [R59+0x6000], desc[UR18][R42.64] ;  /* 0x060000002a3b7fae */ /* 0x000fe2000b901c52 */
[----:B------:R-:W-:Y:S01]  /*1020*/  IADD3 R14, P0, R26, 0x100, RZ ;  /* 0x000001001a0e7810 */ /* 0x000fe20007f1e0ff */
[----:B------:R-:W-:Y:S01]  /*1030*/  IMAD.X R15, RZ, RZ, R25, P1 ;  /* 0x000000ffff0f7224 */ /* 0x000fe200008e0619 */
[----:B------:R-:W-:Y:S01]  /*1040*/  IADD3 R16, P1, R28, 0x100, RZ ;  /* 0x000001001c107810 */ /* 0x000fe20007f3e0ff */
[----:B------:R-:W-:Y:S01]  /*1050*/  LDGSTS.E.BYPASS.128 [R61+0x6000], desc[UR18][R44.64] ;  /* 0x060000002c3d7fae */ /* 0x000fe2000b901c52 */
[----:B------:R-:W-:-:S02]  /*1060*/  IMAD.X R108, RZ, RZ, R41, P2 ;  /* 0x000000ffff6c7224 */ /* 0x000fc400010e0629 */
[----:B------:R-:W-:Y:S01]  /*1070*/  IMAD.X R17, RZ, RZ, R27, P0 ;  /* 0x000000ffff117224 */ /* 0x000fe200000e061b */
[----:B------:R-:W0:Y:S01]  /*1080*/  LDGDEPBAR ;  /* 0x00000000000079af */ /* 0x000e220000000000 */
[----:B------:R-:W-:Y:S01]  /*1090*/  BAR.SYNC.DEFER_BLOCKING 0x0 ;  /* 0x0000000000007b1d */ /* 0x000fe20000010000 */
[----:B------:R-:W-:Y:S01]  /*10a0*/  IADD3 R18, P0, R30, 0x100, RZ ;  /* 0x000001001e127810 */ /* 0x000fe20007f1e0ff */
[----:B------:R-:W-:Y:S01]  /*10b0*/  IMAD.X R19, RZ, RZ, R29, P1 ;  /* 0x000000ffff137224 */ /* 0x000fe200008e061d */
[----:B------:R-:W-:-:S03]  /*10c0*/  IADD3 R20, P1, R32, 0x100, RZ ;  /* 0x0000010020147810 */ /* 0x000fc60007f3e0ff */
[----:B------:R-:W-:Y:S01]  /*10d0*/  IMAD.X R21, RZ, RZ, R31, P0 ;  /* 0x000000ffff157224 */ /* 0x000fe200000e061f */
[----:B------:R-:W-:Y:S01]  /*10e0*/  @!PT LDS RZ, [RZ] ;  /* 0x00000000fffff984 */ /* 0x000fe20000000800 */
[----:B------:R-:W-:Y:S01]  /*10f0*/  @!PT LDS RZ, [RZ] ;  /* 0x00000000fffff984 */ /* 0x000fe20000000800 */
[----:B------:R-:W-:Y:S01]  /*1100*/  @!PT LDS RZ, [RZ] ;  /* 0x00000000fffff984 */ /* 0x000fe20000000800 */
[----:B------:R1:W-:Y:S04]  /*1110*/  LDGSTS.E.BYPASS.128 [R47+0x2000], desc[UR18][R22.64+0x80] ;  /* 0x02000080162f7fae */ /* 0x0003e8000b901c52 */
[----:B------:R2:W-:Y:S04]  /*1120*/  LDGSTS.E.BYPASS.128 [R49+0x2000], desc[UR18][R24.64+0x80] ;  /* 0x0200008018317fae */ /* 0x0005e8000b901c52 */
[----:B------:R3:W-:Y:S04]  /*1130*/  LDGSTS.E.BYPASS.128 [R51+0x2000], desc[UR18][R26.64+0x80] ;  /* 0x020000801a337fae */ /* 0x0007e8000b901c52 */
[----:B------:R4:W-:Y:S01]  /*1140*/  LDGSTS.E.BYPASS.128 [R53+0x2000], desc[UR18][R28.64+0x80] ;  /* 0x020000801c357fae */ /* 0x0009e2000b901c52 */
[----:B-1----:R-:W-:Y:S01]  /*1150*/  IADD3 R22, P0, R34, 0x100, RZ ;  /* 0x0000010022167810 */ /* 0x002fe20007f1e0ff */
[----:B------:R-:W-:Y:S01]  /*1160*/  IMAD.X R23, RZ, RZ, R33, P1 ;  /* 0x000000ffff177224 */ /* 0x000fe200008e0621 */
[----:B------:R-:W-:Y:S01]  /*1170*/  IADD3 R88, P1, R36, 0x100, RZ ;  /* 0x0000010024587810 */ /* 0x000fe20007f3e0ff */
[----:B------:R-:W0:Y:S01]  /*1180*/  LDGDEPBAR ;  /* 0x00000000000079af */ /* 0x000e220000000000 */
[----:B--2---:R-:W-:Y:S01]  /*1190*/  CS2R R24, SRZ ;  /* 0x0000000000187805 */ /* 0x004fe2000001ff00 */
[----:B------:R-:W-:Y:S01]  /*11a0*/  IMAD.X R89, RZ, RZ, R35, P0 ;  /* 0x000000ffff597224 */ /* 0x000fe200000e0623 */
[----:B------:R-:W-:Y:S01]  /*11b0*/  IADD3 R90, P0, R38, 0x100, RZ ;  /* 0x00000100265a7810 */ /* 0x000fe20007f1e0ff */
[----:B------:R1:W-:Y:S01]  /*11c0*/  LDGSTS.E.BYPASS.128 [R47+0xa000], desc[UR18][R30.64+0x80] ;  /* 0x0a0000801e2f7fae */ /* 0x0003e2000b901c52 */
[----:B------:R-:W-:Y:S01]  /*11d0*/  IMAD.X R91, RZ, RZ, R37, P1 ;  /* 0x000000ffff5b7224 */ /* 0x000fe200008e0625 */
[----:B------:R-:W-:-:S02]  /*11e0*/  IADD3 R106, P1, R42, 0x100, RZ ;  /* 0x000001002a6a7810 */ /* 0x000fc40007f3e0ff */
[----:B---3--:R-:W-:Y:S01]  /*11f0*/  CS2R R26, SRZ ;  /* 0x00000000001a7805 */ /* 0x008fe2000001ff00 */
[----:B------:R2:W-:Y:S01]  /*1200*/  LDGSTS.E.BYPASS.128 [R49+0xa000], desc[UR18][R32.64+0x80] ;  /* 0x0a00008020317fae */ /* 0x0005e2000b901c52 */
[----:B------:R-:W-:Y:S01]  /*1210*/  IMAD.X R105, RZ, RZ, R39, P0 ;  /* 0x000000ffff697224 */ /* 0x000fe200000e0627 */
[----:B------:R-:W-:Y:S01]  /*1220*/  IADD3 R107, P0, R44, 0x100, RZ ;  /* 0x000001002c6b7810 */ /* 0x000fe20007f1e0ff */
[----:B------:R-:W-:Y:S01]  /*1230*/  IMAD.X R109, RZ, RZ, R43, P1 ;  /* 0x000000ffff6d7224 */ /* 0x000fe200008e062b */
[----:B------:R3:W-:Y:S01]  /*1240*/  LDGSTS.E.BYPASS.128 [R51+0xa000], desc[UR18][R34.64+0x80] ;  /* 0x0a00008022337fae */ /* 0x0007e2000b901c52 */
[----:B----4-:R-:W-:Y:S02]  /*1250*/  CS2R R28, SRZ ;  /* 0x00000000001c7805 */ /* 0x010fe4000001ff00 */
[----:B------:R-:W-:Y:S01]  /*1260*/  IMAD.X R110, RZ, RZ, R45, P0 ;  /* 0x000000ffff6e7224 */ /* 0x000fe200000e062d */
[----:B------:R4:W-:Y:S01]  /*1270*/  LDGSTS.E.BYPASS.128 [R53+0xa000], desc[UR18][R36.64+0x80] ;  /* 0x0a00008024357fae */ /* 0x0009e2000b901c52 */
[----:B-1----:R-:W-:-:S02]  /*1280*/  CS2R R30, SRZ ;  /* 0x00000000001e7805 */ /* 0x002fc4000001ff00 */
[----:B------:R-:W-:Y:S01]  /*1290*/  CS2R R46, SRZ ;  /* 0x00000000002e7805 */ /* 0x000fe2000001ff00 */
[----:B------:R1:W-:Y:S01]  /*12a0*/  LDGSTS.E.BYPASS.128 [R55+0xa000], desc[UR18][R38.64+0x80] ;  /* 0x0a00008026377fae */ /* 0x0003e2000b901c52 */
[----:B--2---:R-:W-:Y:S02]  /*12b0*/  CS2R R32, SRZ ;  /* 0x0000000000207805 */ /* 0x004fe4000001ff00 */
[----:B------:R-:W-:Y:S01]  /*12c0*/  CS2R R48, SRZ ;  /* 0x0000000000307805 */ /* 0x000fe2000001ff00 */
[----:B------:R2:W-:Y:S01]  /*12d0*/  LDGSTS.E.BYPASS.128 [R57+0xa000], desc[UR18][R40.64+0x80] ;  /* 0x0a00008028397fae */ /* 0x0005e2000b901c52 */
[----:B---3--:R-:W-:Y:S02]  /*12e0*/  CS2R R34, SRZ ;  /* 0x0000000000227805 */ /* 0x008fe4000001ff00 */
[----:B------:R-:W-:Y:S01]  /*12f0*/  CS2R R50, SRZ ;  /* 0x0000000000327805 */ /* 0x000fe2000001ff00 */
[----:B------:R3:W-:Y:S01]  /*1300*/  LDGSTS.E.BYPASS.128 [R59+0xa000], desc[UR18][R42.64+0x80] ;  /* 0x0a0000802a3b7fae */ /* 0x0007e2000b901c52 */
[----:B----4-:R-:W-:-:S02]  /*1310*/  CS2R R36, SRZ ;  /* 0x0000000000247805 */ /* 0x010fc4000001ff00 */
[----:B------:R-:W-:Y:S01]  /*1320*/  CS2R R52, SRZ ;  /* 0x0000000000347805 */ /* 0x000fe2000001ff00 */
[----:B------:R4:W-:Y:S01]  /*1330*/  LDGSTS.E.BYPASS.128 [R61+0xa000], desc[UR18][R44.64+0x80] ;  /* 0x0a0000802c3d7fae */ /* 0x0009e2000b901c52 */
[----:B-1----:R-:W-:Y:S02]  /*1340*/  CS2R R38, SRZ ;  /* 0x0000000000267805 */ /* 0x002fe4000001ff00 */
[----:B------:R-:W-:Y:S01]  /*1350*/  CS2R R54, SRZ ;  /* 0x0000000000367805 */ /* 0x000fe2000001ff00 */
[----:B------:R-:W0:Y:S01]  /*1360*/  LDGDEPBAR ;  /* 0x00000000000079af */ /* 0x000e220000000000 */
[----:B--2---:R-:W-:Y:S02]  /*1370*/  CS2R R40, SRZ ;  /* 0x0000000000287805 */ /* 0x004fe4000001ff00 */
[----:B------:R-:W-:Y:S02]  /*1380*/  CS2R R56, SRZ ;  /* 0x0000000000387805 */ /* 0x000fe4000001ff00 */
[----:B---3--:R-:W-:-:S02]  /*1390*/  CS2R R42, SRZ ;  /* 0x00000000002a7805 */ /* 0x008fc4000001ff00 */
[----:B------:R-:W-:Y:S02]  /*13a0*/  CS2R R58, SRZ ;  /* 0x00000000003a7805 */ /* 0x000fe4000001ff00 */
[----:B----4-:R-:W-:Y:S02]  /*13b0*/  CS2R R44, SRZ ;  /* 0x00000000002c7805 */ /* 0x010fe4000001ff00 */
[----:B------:R-:W-:-:S07]  /*13c0*/  CS2R R60, SRZ ;  /* 0x00000000003c7805 */ /* 0x000fce000001ff00 */
.L_x_0:
[----:B------:R-:W1:Y:S01]  /*13d0*/  SHFL.IDX PT, R92, R113, RZ, 0x1f ;  /* 0x00001fff715c7589 */ /* 0x000e6200000e0000 */
[----:B------:R-:W-:Y:S01]  /*13e0*/  UIADD3 UR6, UR6, 0x1, URZ ;  /* 0x0000000106067890 */ /* 0x000fe2000fffe03f */
[----:B------:R-:W-:-:S04]  /*13f0*/  DEPBAR.LE SB0, 0x2 ;  /* 0x000080800000791a */ /* 0x000fc80000000000 */
[----:B------:R-:W-:Y:S01]  /*1400*/  UISETP.GE.AND UP0, UPT, UR6, 0x3, UPT ;  /* 0x000000030600788c */ /* 0x000fe2000bf06270 */
[----:B------:R-:W-:Y:S01]  /*1410*/  BAR.SYNC.DEFER_BLOCKING 0x0 ;  /* 0x0000000000007b1d */ /* 0x000fe20000010000 */
[----:B------:R-:W-:Y:S01]  /*1420*/  UIADD3 UR15, UR15, 0x1, URZ ;  /* 0x000000010f0f7890 */ /* 0x000fe2000fffe03f */
[----:B------:R-:W-:Y:S01]  /*1430*/  VIADD R112, R112, 0x40 ;  /* 0x0000004070707836 */ /* 0x000fe20000000000 */
[----:B------:R-:W-:Y:S01]  /*1440*/  USEL UR16, UR6, URZ, !UP0 ;  /* 0x0000003f06107287 */ /* 0x000fe2000c000000 */
[----:B------:R-:W-:Y:S02]  /*1450*/  IADD3 R98, P1, R114, UR4, RZ ;  /* 0x0000000472627c10 */ /* 0x000fe4000ff3e0ff */
[----:B------:R-:W-:Y:S01]  /*1460*/  UMOV UR11, 0x40000040 ;  /* 0x40000040000b7882 */ /* 0x000fe20000000000 */
[----:B------:R-:W-:Y:S01]  /*1470*/  ULEA UR6, UR16, UR14, 0xd ;  /* 0x0000000e10067291 */ /* 0x000fe2000f8e683f */
[----:B------:R-:W-:Y:S02]  /*1480*/  ISETP.GE.U32.AND P0, PT, R112, 0xf80, PT ;  /* 0x00000f807000780c */ /* 0x000fe40003f06070 */
[----:B------:R-:W-:Y:S01]  /*1490*/  IADD3 R100, P2, R12, UR4, RZ ;  /* 0x000000040c647c10 */ /* 0x000fe2000ff5e0ff */
[----:B------:R-:W-:Y:S01]  /*14a0*/  USHF.R.U32.HI UR8, URZ, 0x4, UR6 ;  /* 0x000000043f087899 */ /* 0x000fe20008011606 */
[----:B------:R-:W-:Y:S01]  /*14b0*/  IADD3.X R99, R13, UR5, RZ, P1, !PT ;  /* 0x000000050d637c10 */ /* 0x000fe20008ffe4ff */
[----:B------:R-:W-:Y:S01]  /*14c0*/  ULEA UR6, UR16, UR17, 0xe ;  /* 0x0000001110067291 */ /* 0x000fe2000f8e703f */
[----:B------:R-:W-:Y:S01]  /*14d0*/  IADD3 R94, P1, R14, UR4, RZ ;  /* 0x000000040e5e7c10 */ /* 0x000fe2000ff3e0ff */
[----:B------:R-:W-:Y:S01]  /*14e0*/  ULOP3.LUT UR8, UR8, 0x3fff, URZ, 0xc0, !UPT ;  /* 0x00003fff08087892 */ /* 0x000fe2000f8ec03f */
[----:B------:R-:W-:Y:S01]  /*14f0*/  IADD3.X R101, R15, UR5, RZ, P2, !PT ;  /* 0x000000050f657c10 */ /* 0x000fe200097fe4ff */
[----:B------:R-:W-:Y:S01]  /*1500*/  USHF.R.U32.HI UR6, URZ, 0x4, UR6 ;  /* 0x000000043f067899 */ /* 0x000fe20008011606 */
[----:B-1----:R-:W-:-:S02]  /*1510*/  R2UR UR7, R92 ;  /* 0x000000005c0772ca */ /* 0x002fc400000e0000 */
[----:B------:R-:W-:Y:S01]  /*1520*/  IADD3 R92, P2, R16, UR4, RZ ;  /* 0x00000004105c7c10 */ /* 0x000fe2000ff5e0ff */
[----:B------:R-:W-:Y:S01]  /*1530*/  ULOP3.LUT UR6, UR6, 0x3fff, URZ, 0xc0, !UPT ;  /* 0x00003fff06067892 */ /* 0x000fe2000f8ec03f */
[----:B------:R-:W-:Y:S01]  /*1540*/  IADD3.X R95, R17, UR5, RZ, P1, !PT ;  /* 0x00000005115f7c10 */ /* 0x000fe20008ffe4ff */
[----:B------:R-:W-:Y:S02]  /*1550*/  WARPGROUP.ARRIVE ;  /* 0x00000000000079c5 */ /* 0x000fe40000000000 */
[----:B------:R-:W-:Y:S01]  /*1560*/  ULOP3.LUT UR10, UR6, 0x4000000, URZ, 0xfc, !UPT ;  /* 0x04000000060a7892 */ /* 0x000fe2000f8efc3f */
[----:B------:R-:W-:Y:S02]  /*1570*/  IADD3 R96, P1, R18, UR4, RZ ;  /* 0x0000000412607c10 */ /* 0x000fe4000ff3e0ff */
[----:B------:R-:W-:Y:S02]  /*1580*/  IADD3.X R93, R19, UR5, RZ, P2, !PT ;  /* 0x00000005135d7c10 */ /* 0x000fe400097fe4ff */
[----:B------:R-:W-:Y:S01]  /*1590*/  IADD3.X R97, R21, UR5, RZ, P1, !PT ;  /* 0x0000000515617c10 */ /* 0x000fe20008ffe4ff */
[----:B------:R-:W-:Y:S01]  /*15a0*/  USHF.L.U32 UR7, UR7, 0x7, URZ ;  /* 0x0000000707077899 */ /* 0x000fe2000800063f */
[----:B------:R-:W-:-:S03]  /*15b0*/  IADD3 R102, P1, R22, UR4, RZ ;  /* 0x0000000416667c10 */ /* 0x000fc6000ff3e0ff */
[----:B------:R-:W-:-:S04]  /*15c0*/  ULOP3.LUT UR7, UR7, 0x180, URZ, 0xc0, !UPT ;  /* 0x0000018007077892 */ /* 0x000fc8000f8ec03f */
[----:B------:R-:W-:-:S03]  /*15d0*/  UIADD3 UR12, UP0, UR7, UR8, URZ ;  /* 0x00000008070c7290 */ /* 0x000fc6000ff1e03f */
[----:B------:R-:W-:Y:S01]  /*15e0*/  UMOV UR7, URZ ;  /* 0x0000003f00077c82 */ /* 0x000fe20008000000 */
[----:B------:R-:W-:Y:S02]  /*15f0*/  UIADD3.X UR13, URZ, URZ, URZ, UP0, !UPT ;  /* 0x0000003f3f0d7290 */ /* 0x000fe400087fe43f */
[----:B------:R-:W-:Y:S02]  /*1600*/  ULOP3.LUT UR8, UR12, 0x2000000, URZ, 0xfc, !UPT ;  /* 0x020000000c087892 */ /* 0x000fe4000f8efc3f */
[----:B------:R-:W-:Y:S02]  /*1610*/  ULOP3.LUT UR9, UR13, 0x40000040, URZ, 0xfc, !UPT ;  /* 0x400000400d097892 */ /* 0x000fe4000f8efc3f */
[----:B------:R-:W-:-:S04]  /*1620*/  UISETP.GE.AND UP0, UPT, UR15, 0x3, UPT ;  /* 0x000000030f00788c */ /* 0x000fc8000bf06270 */
[----:B------:R-:W-:-:S03]  /*1630*/  USEL UR15, UR15, URZ, !UP0 ;  /* 0x0000003f0f0f7287 */ /* 0x000fc6000c000000 */
[----:B------:R-:W-:Y:S01]  /*1640*/  HGMMA.64x128x16.F32.BF16 R24, gdesc[UR8], R24 ;  /* 0x01e00000081879f0 */ /* 0x000fe20008701818 */
[----:B------:R-:W-:Y:S01]  /*1650*/  UMOV UR8, 0x2000002 ;  /* 0x0200000200087882 */ /* 0x000fe20000000000 */
[----:B------:R-:W-:Y:S01]  /*1660*/  UMOV UR9, 0x40000040 ;  /* 0x4000004000097882 */ /* 0x000fe20000000000 */
[----:B------:R-:W-:Y:S01]  /*1670*/  UMOV UR10, 0x4000002 ;  /* 0x04000002000a7882 */ /* 0x000fe20000000000 */
[----:B------:R-:W-:Y:S01]  /*1680*/  UMOV UR11, 0x40000040 ;  /* 0x40000040000b7882 */ /* 0x000fe20000000000 */
[----:B------:R-:W-:Y:S02]  /*1690*/  UIADD3.64 UR8, UR12, UR8, URZ ;  /* 0x000000080c087297 */ /* 0x000fe4000fffe03f */
[----:B------:R-:W-:-:S09]  /*16a0*/  UIADD3.64 UR10, UR6, UR10, URZ ;  /* 0x0000000a060a7297 */ /* 0x000fd2000fffe03f */
        /* <DEDUP_REMOVED lines=13> */
[----:B------:R-:W-:Y:S02]  /*1780*/  UIADD3.64 UR10, UR6, UR10, URZ ;  /* 0x0000000a060a7297 */ /* 0x000fe4000fffe03f */
[----:B------:R-:W-:-:S06]  /*1790*/  ULEA UR6, UR15, UR14, 0xd ;  /* 0x0000000e0f067291 */ /* 0x000fcc000f8e683f */
[----:B------:R-:W-:Y:S02]  /*17a0*/  LEA R103, R11, UR6, 0x1 ;  /* 0x000000060b677c11 */ /* 0x000fe4000f8e08ff */
[----:B------:R-:W-:Y:S02]  /*17b0*/  LEA R115, R4, UR6, 0x1 ;  /* 0x0000000604737c11 */ /* 0x000fe4000f8e08ff */
[----:B------:R-:W-:Y:S02]  /*17c0*/  LEA R117, R5, UR6, 0x1 ;  /* 0x0000000605757c11 */ /* 0x000fe4000f8e08ff */
[----:B------:R-:W-:Y:S01]  /*17d0*/  LEA R119, R6, UR6, 0x1 ;  /* 0x0000000606777c11 */ /* 0x000fe2000f8e08ff */
[----:B------:R-:W-:-:S06]  /*17e0*/  ULEA UR6, UR15, UR17, 0xe ;  /* 0x000000110f067291 */ /* 0x000fcc000f8e703f */
[----:B------:R-:W-:Y:S01]  /*17f0*/  LEA R121, R11, UR6, 0x1 ;  /* 0x000000060b797c11 */ /* 0x000fe2000f8e08ff */
[----:B------:R-:W-:Y:S03]  /*1800*/  HGMMA.64x128x16.F32.BF16 R24, gdesc[UR8], R24, gsb0 ;  /* 0x01e00000081879f0 */ /* 0x000fe60008001818 */
[----:B------:R-:W-:Y:S02]  /*1810*/  WARPGROUP.DEPBAR.LE gsb0, 0x1 ;  /* 0x00008000000079c5 */ /* 0x000fe40000010100 */
[----:B------:R-:W-:Y:S06]  /*1820*/  BAR.SYNC.DEFER_BLOCKING 0x0 ;  /* 0x0000000000007b1d */ /* 0x000fec0000010000 */
[----:B------:R-:W-:Y:S01]  /*1830*/  @!PT LDS RZ, [RZ] ;  /* 0x00000000fffff984 */ /* 0x000fe20000000800 */
[----:B------:R-:W-:Y:S01]  /*1840*/  @!PT LDS RZ, [RZ] ;  /* 0x00000000fffff984 */ /* 0x000fe20000000800 */
[----:B------:R-:W-:Y:S01]  /*1850*/  @!PT LDS RZ, [RZ] ;  /* 0x00000000fffff984 */ /* 0x000fe20000000800 */
[----:B------:R1:W-:Y:S04]  /*1860*/  LDGSTS.E.BYPASS.128 [R103], desc[UR18][R98.64], !P0 ;  /* 0x0000000062677fae */ /* 0x0003e8000c101c52 */
[----:B------:R2:W-:Y:S04]  /*1870*/  LDGSTS.E.BYPASS.128 [R115], desc[UR18][R100.64], !P0 ;  /* 0x0000000064737fae */ /* 0x0005e8000c101c52 */
[----:B------:R3:W-:Y:S01]  /*1880*/  LDGSTS.E.BYPASS.128 [R117], desc[UR18][R94.64], !P0 ;  /* 0x000000005e757fae */ /* 0x0007e2000c101c52 */
[----:B-1----:R-:W-:-:S03]  /*1890*/  IADD3 R98, P2, R20, UR4, RZ ;  /* 0x0000000414627c10 */ /* 0x002fc6000ff5e0ff */
[----:B------:R1:W-:Y:S01]  /*18a0*/  LDGSTS.E.BYPASS.128 [R119], desc[UR18][R92.64], !P0 ;  /* 0x000000005c777fae */ /* 0x0003e2000c101c52 */
[----:B------:R-:W-:Y:S02]  /*18b0*/  IADD3.X R103, R89, UR5, RZ, P1, !PT ;  /* 0x0000000559677c10 */ /* 0x000fe40008ffe4ff */
[----:B------:R-:W-:Y:S01]  /*18c0*/  IADD3.X R99, R23, UR5, RZ, P2, !PT ;  /* 0x0000000517637c10 */ /* 0x000fe200097fe4ff */
[----:B------:R-:W0:Y:S01]  /*18d0*/  LDGDEPBAR ;  /* 0x00000000000079af */ /* 0x000e220000000000 */
[----:B--2---:R-:W-:Y:S02]  /*18e0*/  IADD3 R100, P2, R88, UR4, RZ ;  /* 0x0000000458647c10 */ /* 0x004fe4000ff5e0ff */
[----:B------:R-:W-:Y:S01]  /*18f0*/  LEA R115, R4, UR6, 0x1 ;  /* 0x0000000604737c11 */ /* 0x000fe2000f8e08ff */
[----:B------:R2:W-:Y:S01]  /*1900*/  LDGSTS.E.BYPASS.128 [R121], desc[UR18][R96.64], !P0 ;  /* 0x0000000060797fae */ /* 0x0005e2000c101c52 */
[----:B---3--:R-:W-:Y:S02]  /*1910*/  LEA R117, R5, UR6, 0x1 ;  /* 0x0000000605757c11 */ /* 0x008fe4000f8e08ff */
[----:B------:R-:W-:Y:S01]  /*1920*/  IADD3.X R101, R91, UR5, RZ, P2, !PT ;  /* 0x000000055b657c10 */ /* 0x000fe200097fe4ff */
[----:B------:R3:W-:Y:S01]  /*1930*/  LDGSTS.E.BYPASS.128 [R115], desc[UR18][R98.64], !P0 ;  /* 0x0000000062737fae */ /* 0x0007e2000c101c52 */
[----:B-1----:R-:W-:-:S02]  /*1940*/  IADD3 R92, P1, R90, UR4, RZ ;  /* 0x000000045a5c7c10 */ /* 0x002fc4000ff3e0ff */
[----:B------:R-:W-:Y:S01]  /*1950*/  IADD3 R94, P2, R104, UR4, RZ ;  /* 0x00000004685e7c10 */ /* 0x000fe2000ff5e0ff */
[----:B------:R1:W-:Y:S01]  /*1960*/  LDGSTS.E.BYPASS.128 [R117], desc[UR18][R102.64], !P0 ;  /* 0x0000000066757fae */ /* 0x0003e2000c101c52 */
[----:B------:R-:W-:Y:S02]  /*1970*/  IADD3.X R93, R105, UR5, RZ, P1, !PT ;  /* 0x00000005695d7c10 */ /* 0x000fe40008ffe4ff */
[----:B------:R-:W-:Y:S02]  /*1980*/  LEA R119, R6, UR6, 0x1 ;  /* 0x0000000606777c11 */ /* 0x000fe4000f8e08ff */
[----:B--2---:R-:W-:Y:S02]  /*1990*/  IADD3 R96, P1, R106, UR4, RZ ;  /* 0x000000046a607c10 */ /* 0x004fe4000ff3e0ff */
[----:B------:R-:W-:Y:S01]  /*19a0*/  LEA R121, R7, UR6, 0x1 ;  /* 0x0000000607797c11 */ /* 0x000fe2000f8e08ff */
[----:B------:R2:W-:Y:S01]  /*19b0*/  LDGSTS.E.BYPASS.128 [R119], desc[UR18][R100.64], !P0 ;  /* 0x0000000064777fae */ /* 0x0005e2000c101c52 */
[----:B---3--:R-:W-:Y:S01]  /*19c0*/  IADD3 R98, P3, R107, UR4, RZ ;  /* 0x000000046b627c10 */ /* 0x008fe2000ff7e0ff */
[----:B------:R-:W-:Y:S01]  /*19d0*/  UIADD3 UR4, UP0, UR4, 0x80, URZ ;  /* 0x0000008004047890 */ /* 0x000fe2000ff1e03f */
[----:B------:R-:W-:Y:S01]  /*19e0*/  IADD3.X R95, R108, UR5, RZ, P2, !PT ;  /* 0x000000056c5f7c10 */ /* 0x000fe200097fe4ff */
[----:B------:R2:W-:Y:S01]  /*19f0*/  LDGSTS.E.BYPASS.128 [R121], desc[UR18][R92.64], !P0 ;  /* 0x000000005c797fae */ /* 0x0005e2000c101c52 */
[----:B------:R-:W-:-:S02]  /*1a00*/  LEA R115, R8, UR6, 0x1 ;  /* 0x0000000608737c11 */ /* 0x000fc4000f8e08ff */
[----:B------:R-:W-:Y:S02]  /*1a10*/  IADD3.X R97, R109, UR5, RZ, P1, !PT ;  /* 0x000000056d617c10 */ /* 0x000fe40008ffe4ff */
[----:B-1----:R-:W-:Y:S01]  /*1a20*/  LEA R103, R9, UR6, 0x1 ;  /* 0x0000000609677c11 */ /* 0x002fe2000f8e08ff */
[----:B------:R2:W-:Y:S01]  /*1a30*/  LDGSTS.E.BYPASS.128 [R115], desc[UR18][R94.64], !P0 ;  /* 0x000000005e737fae */ /* 0x0005e2000c101c52 */
[----:B------:R-:W-:Y:S01]  /*1a40*/  IADD3.X R99, R110, UR5, RZ, P3, !PT ;  /* 0x000000056e637c10 */ /* 0x000fe20009ffe4ff */
[----:B------:R-:W-:Y:S01]  /*1a50*/  UIADD3.X UR5, URZ, UR5, URZ, UP0, !UPT ;  /* 0x000000053f057290 */ /* 0x000fe200087fe43f */
[----:B------:R-:W-:Y:S01]  /*1a60*/  LEA R117, R10, UR6, 0x1 ;  /* 0x000000060a757c11 */ /* 0x000fe2000f8e08ff */
[----:B------:R2:W-:Y:S01]  /*1a70*/  LDGSTS.E.BYPASS.128 [R103], desc[UR18][R96.64], !P0 ;  /* 0x0000000060677fae */ /* 0x0005e2000c101c52 */
[----:B------:R-:W-:-:S03]  /*1a80*/  UMOV UR6, UR16 ;  /* 0x0000001000067c82 */ /* 0x000fc60008000000 */
[----:B------:R2:W-:Y:S01]  /*1a90*/  LDGSTS.E.BYPASS.128 [R117], desc[UR18][R98.64], !P0 ;  /* 0x0000000062757fae */ /* 0x0005e2000c101c52 */
[----:B------:R-:W-:-:S03]  /*1aa0*/  ISETP.GE.U32.AND P0, PT, R112, 0xfc0, PT ;  /* 0x00000fc07000780c */ /* 0x000fc60003f06070 */
[----:B------:R-:W0:Y:S10]  /*1ab0*/  LDGDEPBAR ;  /* 0x00000000000079af */ /* 0x000e340000000000 */
[----:B--2---:R-:W-:Y:S05]  /*1ac0*/  @!P0 BRA `(.L_x_0) ;  /* 0xfffffff800408947 */ /* 0x004fea000383ffff */
[----:B------:R-:W1:Y:S01]  /*1ad0*/  S2R R7, SR_TID.X ;  /* 0x0000000000077919 */ /* 0x000e620000002100 */
[----:B------:R-:W-:Y:S02]  /*1ae0*/  WARPGROUP.DEPBAR.LE gsb0, 0x0 ;  /* 0x00008000000079c5 */ /* 0x000fe40000010000 */
[----:B------:R-:W-:-:S04]  /*1af0*/  DEPBAR.LE SB0, 0x0 ;  /* 0x000080000000791a */ /* 0x000fc80000000000 */
[----:B------:R-:W-:Y:S02]  /*1b00*/  F2FP.BF16.F32.PACK_AB R24, R25, R24 ;  /* 0x000000181918723e */ /* 0x000fe400000010ff */
[----:B------:R-:W-:Y:S02]  /*1b10*/  F2FP.BF16.F32.PACK_AB R25, R27, R26 ;  /* 0x0000001a1b19723e */ /* 0x000fe400000010ff */
[----:B------:R-:W-:Y:S02]  /*1b20*/  F2FP.BF16.F32.PACK_AB R26, R29, R28 ;  /* 0x0000001c1d1a723e */ /* 0x000fe400000010ff */
[----:B------:R-:W-:Y:S02]  /*1b30*/  F2FP.BF16.F32.PACK_AB R32, R33, R32 ;  /* 0x000000202120723e */ /* 0x000fe400000010ff */
[----:B------:R-:W-:Y:S02]  /*1b40*/  F2FP.BF16.F32.PACK_AB R27, R31, R30 ;  /* 0x0000001e1f1b723e */ /* 0x000fe400000010ff */
[----:B------:R-:W-:-:S02]  /*1b50*/  F2FP.BF16.F32.PACK_AB R33, R35, R34 ;  /* 0x000000222321723e */ /* 0x000fc400000010ff */
[----:B------:R-:W-:Y:S02]  /*1b60*/  F2FP.BF16.F32.PACK_AB R40, R41, R40 ;  /* 0x000000282928723e */ /* 0x000fe400000010ff */
[----:B------:R-:W-:Y:S02]  /*1b70*/  F2FP.BF16.F32.PACK_AB R34, R37, R36 ;  /* 0x000000242522723e */ /* 0x000fe400000010ff */
[----:B------:R-:W-:Y:S02]  /*1b80*/  F2FP.BF16.F32.PACK_AB R35, R39, R38 ;  /* 0x000000262723723e */ /* 0x000fe400000010ff */
[----:B------:R-:W-:Y:S02]  /*1b90*/  F2FP.BF16.F32.PACK_AB R41, R43, R42 ;  /* 0x0000002a2b29723e */ /* 0x000fe400000010ff */
[----:B------:R-:W-:Y:S02]  /*1ba0*/  F2FP.BF16.F32.PACK_AB R48, R49, R48 ;  /* 0x000000303130723e */ /* 0x000fe400000010ff */
[----:B------:R-:W-:-:S02]  /*1bb0*/  F2FP.BF16.F32.PACK_AB R42, R45, R44 ;  /* 0x0000002c2d2a723e */ /* 0x000fc400000010ff */
[----:B------:R-:W-:Y:S01]  /*1bc0*/  F2FP.BF16.F32.PACK_AB R43, R47, R46 ;  /* 0x0000002e2f2b723e */ /* 0x000fe200000010ff */
[C---:B-1----:R-:W-:Y:S01]  /*1bd0*/  IMAD.SHL.U32 R29, R7.reuse, 0x8, RZ ;  /* 0x00000008071d7824 */ /* 0x042fe200078e00ff */
[--C-:B------:R-:W-:Y:S02]  /*1be0*/  SHF.R.U32.HI R4, RZ, 0x1, R7.reuse ;  /* 0x00000001ff047819 */ /* 0x100fe40000011607 */
[----:B------:R-:W-:Y:S02]  /*1bf0*/  SHF.R.U32.HI R8, RZ, 0x5, R7 ;  /* 0x00000005ff087819 */ /* 0x000fe40000011607 */
[----:B------:R-:W-:Y:S02]  /*1c00*/  LOP3.LUT R5, R7, 0xf, RZ, 0xc0, !PT ;  /* 0x0000000f07057812 */ /* 0x000fe400078ec0ff */
[----:B------:R-:W-:Y:S02]  /*1c10*/  LOP3.LUT R6, R4, 0x8, RZ, 0xc0, !PT ;  /* 0x0000000804067812 */ /* 0x000fe400078ec0ff */
[----:B------:R-:W-:-:S02]  /*1c20*/  LOP3.LUT R4, R8, 0x3, RZ, 0xc0, !PT ;  /* 0x0000000308047812 */ /* 0x000fc400078ec0ff */
[----:B------:R-:W-:Y:S01]  /*1c30*/  F2FP.BF16.F32.PACK_AB R49, R51, R50 ;  /* 0x000000323331723e */ /* 0x000fe200000010ff */
[----:B------:R-:W-:Y:S01]  /*1c40*/  IMAD R5, R5, 0x88, R6 ;  /* 0x0000008805057824 */ /* 0x000fe200078e0206 */
[----:B------:R-:W-:Y:S01]  /*1c50*/  F2FP.BF16.F32.PACK_AB R56, R57, R56 ;  /* 0x000000383938723e */ /* 0x000fe200000010ff */
[C---:B------:R-:W-:Y:S01]  /*1c60*/  IMAD.SHL.U32 R6, R4.reuse, 0x2, RZ ;  /* 0x0000000204067824 */ /* 0x040fe200078e00ff */
[----:B------:R-:W-:Y:S01]  /*1c70*/  F2FP.BF16.F32.PACK_AB R50, R53, R52 ;  /* 0x000000343532723e */ /* 0x000fe200000010ff */
[----:B------:R-:W-:Y:S01]  /*1c80*/  IMAD R5, R4, 0x880, R5 ;  /* 0x0000088004057824 */ /* 0x000fe200078e0205 */
[----:B------:R-:W-:Y:S02]  /*1c90*/  F2FP.BF16.F32.PACK_AB R51, R55, R54 ;  /* 0x000000363733723e */ /* 0x000fe400000010ff */
[----:B------:R-:W-:Y:S02]  /*1ca0*/  F2FP.BF16.F32.PACK_AB R57, R59, R58 ;  /* 0x0000003a3b39723e */ /* 0x000fe400000010ff */
[----:B------:R-:W-:Y:S01]  /*1cb0*/  LEA R28, R5, UR14, 0x1 ;  /* 0x0000000e051c7c11 */ /* 0x000fe2000f8e08ff */
[----:B------:R-:W-:Y:S01]  /*1cc0*/  BAR.SYNC.DEFER_BLOCKING 0x0 ;  /* 0x0000000000007b1d */ /* 0x000fe20000010000 */
[----:B------:R-:W-:-:S02]  /*1cd0*/  F2FP.BF16.F32.PACK_AB R64, R65, R64 ;  /* 0x000000404140723e */ /* 0x000fc400000010ff */
        /* <DEDUP_REMOVED lines=10> */
[----:B------:R-:W-:Y:S01]  /*1d80*/  F2FP.BF16.F32.PACK_AB R81, R83, R82 ;  /* 0x000000525351723e */ /* 0x000fe200000010ff */
[----:B------:R1:W-:Y:S01]  /*1d90*/  STSM.16.M88.4 [R28], R24 ;  /* 0x000000181c007844 */ /* 0x0003e20000000200 */
[----:B------:R-:W-:-:S02]  /*1da0*/  F2FP.BF16.F32.PACK_AB R82, R85, R84 ;  /* 0x000000545552723e */ /* 0x000fc400000010ff */
[----:B------:R-:W-:Y:S01]  /*1db0*/  F2FP.BF16.F32.PACK_AB R83, R87, R86 ;  /* 0x000000565753723e */ /* 0x000fe200000010ff */
[----:B------:R2:W-:Y:S01]  /*1dc0*/  STSM.16.M88.4 [R28+0x20], R32 ;  /* 0x000020201c007844 */ /* 0x0005e20000000200 */
[----:B------:R-:W-:Y:S02]  /*1dd0*/  LOP3.LUT R111, R6, R111, RZ, 0xfc, !PT ;  /* 0x0000006f066f7212 */ /* 0x000fe400078efcff */
[----:B------:R-:W-:Y:S01]  /*1de0*/  LOP3.LUT R4, R29, 0x78, RZ, 0xc0, !PT ;  /* 0x000000781d047812 */ /* 0x000fe200078ec0ff */
[----:B------:R-:W-:Y:S01]  /*1df0*/  STSM.16.M88.4 [R28+0x40], R40 ;  /* 0x000040281c007844 */ /* 0x000fe20000000200 */
[----:B------:R-:W-:Y:S02]  /*1e00*/  LOP3.LUT R2, R2, 0x78, R29, 0xf8, !PT ;  /* 0x0000007802027812 */ /* 0x000fe400078ef81d */
[----:B------:R-:W-:Y:S01]  /*1e10*/  LOP3.LUT R29, R3, 0x10, RZ, 0xfc, !PT ;  /* 0x00000010031d7812 */ /* 0x000fe200078efcff */
[----:B------:R-:W-:Y:S01]  /*1e20*/  STSM.16.M88.4 [R28+0x60], R48 ;  /* 0x000060301c007844 */ /* 0x000fe20000000200 */
[----:B------:R-:W-:Y:S01]  /*1e30*/  IMAD R4, R111, 0x88, R4 ;  /* 0x000000886f047824 */ /* 0x000fe200078e0204 */
[----:B------:R-:W-:Y:S01]  /*1e40*/  ISETP.GE.AND P0, PT, R2, 0xc00, PT ;  /* 0x00000c000200780c */ /* 0x000fe20003f06270 */
[----:B------:R-:W-:Y:S01]  /*1e50*/  IMAD R37, R3, 0xc00, R2 ;  /* 0x00000c0003257824 */ /* 0x000fe200078e0202 */
[----:B------:R-:W-:Y:S01]  /*1e60*/  STSM.16.M88.4 [R28+0x80], R56 ;  /* 0x000080381c007844 */ /* 0x000fe20000000200 */
[----:B-1----:R-:W1:Y:S01]  /*1e70*/  LDC.64 R24, c[0x0][0x220] ;  /* 0x00008800ff187b82 */ /* 0x002e620000000a00 */
[----:B------:R-:W-:Y:S01]  /*1e80*/  LEA R36, R4, UR14, 0x1 ;  /* 0x0000000e04247c11 */ /* 0x000fe2000f8e08ff */
[----:B------:R-:W-:Y:S01]  /*1e90*/  VIADD R39, R37, 0x24000 ;  /* 0x0002400025277836 */ /* 0x000fe20000000000 */
[----:B------:R-:W-:Y:S01]  /*1ea0*/  STSM.16.M88.4 [R28+0xa0], R64 ;  /* 0x0000a0401c007844 */ /* 0x000fe20000000200 */
[----:B------:R-:W-:Y:S01]  /*1eb0*/  ISETP.LT.AND P1, PT, R3, R0, !P0 ;  /* 0x000000000300720c */ /* 0x000fe20004721270 */
[----:B--2---:R-:W-:Y:S01]  /*1ec0*/  VIADD R35, R37, 0x6000 ;  /* 0x0000600025237836 */ /* 0x004fe20000000000 */
[C---:B------:R-:W-:Y:S01]  /*1ed0*/  LOP3.LUT R27, R3.reuse, 0x8, RZ, 0xfc, !PT ;  /* 0x00000008031b7812 */ /* 0x040fe200078efcff */
[----:B------:R-:W-:Y:S01]  /*1ee0*/  STSM.16.M88.4 [R28+0xc0], R72 ;  /* 0x0000c0481c007844 */ /* 0x000fe20000000200 */
[----:B------:R-:W-:-:S02]  /*1ef0*/  LOP3.LUT R31, R3, 0x18, RZ, 0xfc, !PT ;  /* 0x00000018031f7812 */ /* 0x000fc400078efcff */
[----:B------:R-:W-:Y:S01]  /*1f00*/  LOP3.LUT R33, R3, 0x20, RZ, 0xfc, !PT ;  /* 0x0000002003217812 */ /* 0x000fe200078efcff */
[----:B------:R2:W-:Y:S01]  /*1f10*/  STSM.16.M88.4 [R28+0xe0], R80 ;  /* 0x0000e0501c007844 */ /* 0x0005e20000000200 */
[----:B------:R-:W-:Y:S01]  /*1f20*/  BAR.SYNC.DEFER_BLOCKING 0x0 ;  /* 0x0000000000007b1d */ /* 0x000fe20000010000 */
[-C--:B------:R-:W-:Y:S02]  /*1f30*/  ISETP.LT.AND P6, PT, R27, R0.reuse, !P0 ;  /* 0x000000001b00720c */ /* 0x080fe400047c1270 */
[-C--:B------:R-:W-:Y:S02]  /*1f40*/  ISETP.LT.AND P5, PT, R29, R0.reuse, !P0 ;  /* 0x000000001d00720c */ /* 0x080fe400047a1270 */
[-C--:B------:R-:W-:Y:S02]  /*1f50*/  ISETP.LT.AND P4, PT, R31, R0.reuse, !P0 ;  /* 0x000000001f00720c */ /* 0x080fe40004781270 */
[----:B------:R-:W-:Y:S01]  /*1f60*/  LOP3.LUT R29, R3, 0x28, RZ, 0xfc, !PT ;  /* 0x00000028031d7812 */ /* 0x000fe200078efcff */
[----:B-1----:R-:W-:Y:S01]  /*1f70*/  IMAD.WIDE R26, R37, 0x2, R24 ;  /* 0x00000002251a7825 */ /* 0x002fe200078e0218 */
[----:B------:R-:W-:-:S02]  /*1f80*/  ISETP.LT.AND P3, PT, R33, R0, !P0 ;  /* 0x000000002100720c */ /* 0x000fc40004761270 */
[C---:B------:R-:W-:Y:S02]  /*1f90*/  LOP3.LUT R31, R3.reuse, 0x30, RZ, 0xfc, !PT ;  /* 0x00000030031f7812 */ /* 0x040fe400078efcff */
[----:B------:R-:W-:Y:S01]  /*1fa0*/  LOP3.LUT R33, R3, 0x38, RZ, 0xfc, !PT ;  /* 0x0000003803217812 */ /* 0x000fe200078efcff */
[----:B------:R-:W-:Y:S01]  /*1fb0*/  IMAD.WIDE R2, R35, 0x2, R24 ;  /* 0x0000000223027825 */ /* 0x000fe200078e0218 */
[----:B------:R-:W-:-:S03]  /*1fc0*/  ISETP.LT.AND P2, PT, R29, R0, !P0 ;  /* 0x000000001d00720c */ /* 0x000fc60004741270 */
[C---:B------:R-:W-:Y:S02]  /*1fd0*/  VIADD R29, R37.reuse, 0xc000 ;  /* 0x0000c000251d7836 */ /* 0x040fe40000000000 */
[----:B------:R-:W-:Y:S02]  /*1fe0*/  VIADD R35, R37, 0x1e000 ;  /* 0x0001e00025237836 */ /* 0x000fe40000000000 */
[--C-:B--2---:R-:W-:Y:S01]  /*1ff0*/  IMAD.WIDE R28, R29, 0x2, R24.reuse ;  /* 0x000000021d1c7825 */ /* 0x104fe200078e0218 */
[----:B------:R-:W1:Y:S04]  /*2000*/  LDS.128 R44, [R36] ;  /* 0x00000000242c7984 */ /* 0x000e680000000c00 */
[----:B------:R-:W2:Y:S04]  /*2010*/  LDS.128 R52, [R36+0x880] ;  /* 0x0008800024347984 */ /* 0x000ea80000000c00 */
[----:B------:R-:W3:Y:S04]  /*2020*/  LDS.128 R20, [R36+0x1100] ;  /* 0x0011000024147984 */ /* 0x000ee80000000c00 */
[----:B------:R-:W4:Y:S04]  /*2030*/  LDS.128 R16, [R36+0x1980] ;  /* 0x0019800024107984 */ /* 0x000f280000000c00 */
[----:B------:R-:W5:Y:S04]  /*2040*/  LDS.128 R12, [R36+0x2200] ;  /* 0x00220000240c7984 */ /* 0x000f680000000c00 */
[----:B------:R-:W5:Y:S04]  /*2050*/  LDS.128 R8, [R36+0x2a80] ;  /* 0x002a800024087984 */ /* 0x000f680000000c00 */
[----:B------:R-:W5:Y:S04]  /*2060*/  LDS.128 R4, [R36+0x3300] ;  /* 0x0033000024047984 */ /* 0x000f680000000c00 */
[----:B-1----:R1:W-:Y:S01]  /*2070*/  @P1 STG.E.128 desc[UR18][R26.64], R44 ;  /* 0x0000002c1a001986 */ /* 0x0023e2000c101d12 */
[-C--:B------:R-:W-:Y:S01]  /*2080*/  ISETP.LT.AND P1, PT, R31, R0.reuse, !P0 ;  /* 0x000000001f00720c */ /* 0x080fe20004721270 */
[----:B------:R-:W-:Y:S01]  /*2090*/  VIADD R31, R37, 0x12000 ;  /* 0x00012000251f7836 */ /* 0x000fe20000000000 */
[----:B------:R-:W-:Y:S01]  /*20a0*/  ISETP.LT.AND P0, PT, R33, R0, !P0 ;  /* 0x000000002100720c */ /* 0x000fe20004701270 */
[----:B------:R-:W-:Y:S01]  /*20b0*/  VIADD R33, R37, 0x18000 ;  /* 0x0001800025217836 */ /* 0x000fe20000000000 */
[----:B--2---:R2:W-:Y:S01]  /*20c0*/  @P6 STG.E.128 desc[UR18][R2.64], R52 ;  /* 0x0000003402006986 */ /* 0x0045e2000c101d12 */
[----:B------:R-:W-:-:S03]  /*20d0*/  IMAD.WIDE R30, R31, 0x2, R24 ;  /* 0x000000021f1e7825 */ /* 0x000fc600078e0218 */
[----:B---3--:R2:W-:Y:S04]  /*20e0*/  @P5 STG.E.128 desc[UR18][R28.64], R20 ;  /* 0x000000141c005986 */ /* 0x0085e8000c101d12 */
[----:B----4-:R2:W-:Y:S01]  /*20f0*/  @P4 STG.E.128 desc[UR18][R30.64], R16 ;  /* 0x000000101e004986 */ /* 0x0105e2000c101d12 */
[----:B-1----:R-:W-:-:S04]  /*2100*/  IMAD.WIDE R26, R33, 0x2, R24 ;  /* 0x00000002211a7825 */ /* 0x002fc800078e0218 */
[--C-:B------:R-:W-:Y:S01]  /*2110*/  IMAD.WIDE R32, R35, 0x2, R24.reuse ;  /* 0x0000000223207825 */ /* 0x100fe200078e0218 */
[----:B-----5:R2:W-:Y:S03]  /*2120*/  @P3 STG.E.128 desc[UR18][R26.64], R12 ;  /* 0x0000000c1a003986 */ /* 0x0205e6000c101d12 */
[----:B------:R-:W-:Y:S01]  /*2130*/  IMAD.WIDE R34, R39, 0x2, R24 ;  /* 0x0000000227227825 */ /* 0x000fe200078e0218 */
[----:B------:R2:W-:Y:S04]  /*2140*/  @P2 STG.E.128 desc[UR18][R32.64], R8 ;  /* 0x0000000820002986 */ /* 0x0005e8000c101d12 */
[----:B------:R2:W-:Y:S01]  /*2150*/  @P1 STG.E.128 desc[UR18][R34.64], R4 ;  /* 0x0000000422001986 */ /* 0x0005e2000c101d12 */
[----:B------:R-:W-:Y:S05]  /*2160*/  @!P0 EXIT ;  /* 0x000000000000894d */ /* 0x000fea0003800000 */
[----:B--2---:R-:W1:Y:S01]  /*2170*/  LDS.128 R4, [R36+0x3b80] ;  /* 0x003b800024047984 */ /* 0x004e620000000c00 */
[----:B------:R-:W-:-:S04]  /*2180*/  VIADD R37, R37, 0x2a000 ;  /* 0x0002a00025257836 */ /* 0x000fc80000000000 */
[----:B------:R-:W-:-:S05]  /*2190*/  IMAD.WIDE R24, R37, 0x2, R24 ;  /* 0x0000000225187825 */ /* 0x000fca00078e0218 */
[----:B-1----:R-:W-:Y:S01]  /*21a0*/  STG.E.128 desc[UR18][R24.64], R4 ;  /* 0x0000000418007986 */ /* 0x002fe2000c101d12 */
[----:B------:R-:W-:Y:S05]  /*21b0*/  EXIT ;  /* 0x000000000000794d */ /* 0x000fea0003800000 */
.L_x_1:
[----:B------:R-:W-:-:S00]  /*21c0*/  BRA `(.L_x_1) ;  /* 0xfffffffc00fc7947 */ /* 0x000fc0000383ffff */
[----:B------:R-:W-:-:S00]  /*21d0*/  NOP ;  /* 0x0000000000007918 */ /* 0x000fc00000000000 */
        /* <DEDUP_REMOVED lines=10> */
.L_x_2:


//--------------------- .nv.shared.triton_mm      --------------------------
	.section	.nv.shared.triton_mm,"aw",@nobits
	.sectionflags	@""
	.align	16
	.zero		1024


//--------------------- .nv.constant0.triton_mm   --------------------------
	.section	.nv.constant0.triton_mm,"a",@progbits
	.sectionflags	@""
	.align	4
.nv.constant0.triton_mm:
	.zero		556
